	.target	sm_100a

	.elftype	@"ET_EXEC"


//--------------------- .note.nv.tkinfo           --------------------------
	.section	.note.nv.tkinfo,"",@"SHT_NOTE"
	.sectionflags	@"SHF_NOTE_NV_TKINFO"
	.tkinfo
        /*0018*/ 	.word	0x00000002
        /*0030*/ 	.string	""
        /*0030*/ 	.string	"ptxas"
        /*0030*/ 	.string	"Cuda compilation tools, release 13.0, V13.0.88"
        /*0030*/ 	.string	"Build cuda_13.0.r13.0/compiler.36424714_0"
        /*0030*/ 	.string	"-arch sm_100a -m 64 "



//--------------------- .note.nv.cuinfo           --------------------------
	.section	.note.nv.cuinfo,"",@"SHT_NOTE"
	.sectionflags	@"SHF_NOTE_NV_CUINFO"
        /*0018*/ 	.short	0x0002
        /*001a*/ 	.short	0x0064
        /*001c*/ 	.short	0x0082
	.zero		2


//--------------------- .nv.info                  --------------------------
	.section	.nv.info,"",@"SHT_CUDA_INFO"
	.align	4


	//----- nvinfo : EIATTR_REGCOUNT
	.align		4
        /*0000*/ 	.byte	0x04, 0x2f
        /*0002*/ 	.short	(.L_12 - .L_11)
	.align		4
.L_11:
        /*0004*/ 	.word	index@(_ZN7cutlass13device_kernelIN5flash19enable_sm80_to_sm89INS1_16FlashAttnFwdSm80INS1_25CollectiveMainloopFwdSm80ILi4ELi1ELb0EN4cute5tupleIJNS5_1CILi128EEENS7_ILi80EEENS7_ILi64EEEEEELi64ENS_10bfloat16_tEfNS_4arch4Sm80ELb1ELb0ELb1ELb1ELb1ELb1ELb1ELb1EEENS1_21CollectiveEpilogueFwdINS6_IJS8_SA_S9_EEENS6_IJNS7_ILi1EEESI_SI_EEESC_SE_Li128ELb1ELb1ELb1ELb0EEENS1_36VarlenDynamicPersistentTileSchedulerILi128ELi80ELi128ELi128ELb1ELb1ELb0ELb1ELb1ELb1EEEEEEEEEvNT_6ParamsE)
        /*0008*/ 	.word	0x00000004


	//----- nvinfo : EIATTR_FRAME_SIZE
	.align		4
.L_12:
        /*000c*/ 	.byte	0x04, 0x11
        /*000e*/ 	.short	(.L_14 - .L_13)
	.align		4
.L_13:
        /*0010*/ 	.word	index@(_ZN7cutlass13device_kernelIN5flash19enable_sm80_to_sm89INS1_16FlashAttnFwdSm80INS1_25CollectiveMainloopFwdSm80ILi4ELi1ELb0EN4cute5tupleIJNS5_1CILi128EEENS7_ILi80EEENS7_ILi64EEEEEELi64ENS_10bfloat16_tEfNS_4arch4Sm80ELb1ELb0ELb1ELb1ELb1ELb1ELb1ELb1EEENS1_21CollectiveEpilogueFwdINS6_IJS8_SA_S9_EEENS6_IJNS7_ILi1EEESI_SI_EEESC_SE_Li128ELb1ELb1ELb1ELb0EEENS1_36VarlenDynamicPersistentTileSchedulerILi128ELi80ELi128ELi128ELb1ELb1ELb0ELb1ELb1ELb1EEEEEEEEEvNT_6ParamsE)
        /*0014*/ 	.word	0x00000000


	//----- nvinfo : EIATTR_REGCOUNT
	.align		4
.L_14:
        /*0018*/ 	.byte	0x04, 0x2f
        /*001a*/ 	.short	(.L_16 - .L_15)
	.align		4
.L_15:
        /*001c*/ 	.word	index@(_ZN7cutlass13device_kernelIN5flash19enable_sm80_to_sm89INS1_16FlashAttnFwdSm80INS1_25CollectiveMainloopFwdSm80ILi4ELi1ELb0EN4cute5tupleIJNS5_1CILi128EEENS7_ILi80EEENS7_ILi64EEEEEELi64ENS_10bfloat16_tEfNS_4arch4Sm80ELb1ELb0ELb1ELb1ELb1ELb0ELb1ELb1EEENS1_21CollectiveEpilogueFwdINS6_IJS8_SA_S9_EEENS6_IJNS7_ILi1EEESI_SI_EEESC_SE_Li128ELb1ELb1ELb1ELb0EEENS1_36VarlenDynamicPersistentTileSchedulerILi128ELi80ELi128ELi128ELb1ELb1ELb0ELb1ELb1ELb1EEEEEEEEEvNT_6ParamsE)
        /*0020*/ 	.word	0x00000004


	//----- nvinfo : EIATTR_FRAME_SIZE
	.align		4
.L_16:
        /*0024*/ 	.byte	0x04, 0x11
        /*0026*/ 	.short	(.L_18 - .L_17)
	.align		4
.L_17:
        /*0028*/ 	.word	index@(_ZN7cutlass13device_kernelIN5flash19enable_sm80_to_sm89INS1_16FlashAttnFwdSm80INS1_25CollectiveMainloopFwdSm80ILi4ELi1ELb0EN4cute5tupleIJNS5_1CILi128EEENS7_ILi80EEENS7_ILi64EEEEEELi64ENS_10bfloat16_tEfNS_4arch4Sm80ELb1ELb0ELb1ELb1ELb1ELb0ELb1ELb1EEENS1_21CollectiveEpilogueFwdINS6_IJS8_SA_S9_EEENS6_IJNS7_ILi1EEESI_SI_EEESC_SE_Li128ELb1ELb1ELb1ELb0EEENS1_36VarlenDynamicPersistentTileSchedulerILi128ELi80ELi128ELi128ELb1ELb1ELb0ELb1ELb1ELb1EEEEEEEEEvNT_6ParamsE)
        /*002c*/ 	.word	0x00000000


	//----- nvinfo : EIATTR_REGCOUNT
	.align		4
.L_18:
        /*0030*/ 	.byte	0x04, 0x2f
        /*0032*/ 	.short	(.L_20 - .L_19)
	.align		4
.L_19:
        /*0034*/ 	.word	index@(_ZN7cutlass13device_kernelIN5flash19enable_sm80_to_sm89INS1_16FlashAttnFwdSm80INS1_25CollectiveMainloopFwdSm80ILi4ELi1ELb0EN4cute5tupleIJNS5_1CILi128EEENS7_ILi112EEENS7_ILi64EEEEEELi64ENS_10bfloat16_tEfNS_4arch4Sm80ELb1ELb0ELb1ELb0ELb1ELb0ELb1ELb1EEENS1_21CollectiveEpilogueFwdINS6_IJS8_SA_S9_EEENS6_IJNS7_ILi1EEESI_SI_EEESC_SE_Li128ELb0ELb1ELb1ELb0EEENS1_30DynamicPersistentTileSchedulerILi128ELi128ELb1ELb1ELb0EEEEEEEEEvNT_6ParamsE)
        /*0038*/ 	.word	0x00000004


	//----- nvinfo : EIATTR_FRAME_SIZE
	.align		4
.L_20:
        /*003c*/ 	.byte	0x04, 0x11
        /*003e*/ 	.short	(.L_22 - .L_21)
	.align		4
.L_21:
        /*0040*/ 	.word	index@(_ZN7cutlass13device_kernelIN5flash19enable_sm80_to_sm89INS1_16FlashAttnFwdSm80INS1_25CollectiveMainloopFwdSm80ILi4ELi1ELb0EN4cute5tupleIJNS5_1CILi128EEENS7_ILi112EEENS7_ILi64EEEEEELi64ENS_10bfloat16_tEfNS_4arch4Sm80ELb1ELb0ELb1ELb0ELb1ELb0ELb1ELb1EEENS1_21CollectiveEpilogueFwdINS6_IJS8_SA_S9_EEENS6_IJNS7_ILi1EEESI_SI_EEESC_SE_Li128ELb0ELb1ELb1ELb0EEENS1_30DynamicPersistentTileSchedulerILi128ELi128ELb1ELb1ELb0EEEEEEEEEvNT_6ParamsE)
        /*0044*/ 	.word	0x00000000


	//----- nvinfo : EIATTR_REGCOUNT
	.align		4
.L_22:
        /*0048*/ 	.byte	0x04, 0x2f
        /*004a*/ 	.short	(.L_24 - .L_23)
	.align		4
.L_23:
        /*004c*/ 	.word	index@(_ZN7cutlass13device_kernelIN5flash19enable_sm80_to_sm89INS1_16FlashAttnFwdSm80INS1_25CollectiveMainloopFwdSm80ILi4ELi1ELb0EN4cute5tupleIJNS5_1CILi128EEENS7_ILi80EEENS7_ILi64EEEEEELi64ENS_10bfloat16_tEfNS_4arch4Sm80ELb0ELb1ELb1ELb1ELb1ELb1ELb1ELb1EEENS1_21CollectiveEpilogueFwdINS6_IJS8_SA_S9_EEENS6_IJNS7_ILi1EEESI_SI_EEESC_SE_Li128ELb1ELb1ELb1ELb0EEENS1_36VarlenDynamicPersistentTileSchedulerILi128ELi80ELi128ELi128ELb1ELb1ELb0ELb1ELb0ELb1EEEEEEEEEvNT_6ParamsE)
        /*0050*/ 	.word	0x00000004


	//----- nvinfo : EIATTR_FRAME_SIZE
	.align		4
.L_24:
        /*0054*/ 	.byte	0x04, 0x11
        /*0056*/ 	.short	(.L_26 - .L_25)
	.align		4
.L_25:
        /*0058*/ 	.word	index@(_ZN7cutlass13device_kernelIN5flash19enable_sm80_to_sm89INS1_16FlashAttnFwdSm80INS1_25CollectiveMainloopFwdSm80ILi4ELi1ELb0EN4cute5tupleIJNS5_1CILi128EEENS7_ILi80EEENS7_ILi64EEEEEELi64ENS_10bfloat16_tEfNS_4arch4Sm80ELb0ELb1ELb1ELb1ELb1ELb1ELb1ELb1EEENS1_21CollectiveEpilogueFwdINS6_IJS8_SA_S9_EEENS6_IJNS7_ILi1EEESI_SI_EEESC_SE_Li128ELb1ELb1ELb1ELb0EEENS1_36VarlenDynamicPersistentTileSchedulerILi128ELi80ELi128ELi128ELb1ELb1ELb0ELb1ELb0ELb1EEEEEEEEEvNT_6ParamsE)
        /*005c*/ 	.word	0x00000000


	//----- nvinfo : EIATTR_REGCOUNT
	.align		4
.L_26:
        /*0060*/ 	.byte	0x04, 0x2f
        /*0062*/ 	.short	(.L_28 - .L_27)
	.align		4
.L_27:
        /*0064*/ 	.word	index@(_ZN7cutlass13device_kernelIN5flash19enable_sm80_to_sm89INS1_16FlashAttnFwdSm80INS1_25CollectiveMainloopFwdSm80ILi4ELi1ELb0EN4cute5tupleIJNS5_1CILi128EEENS7_ILi80EEENS7_ILi64EEEEEELi64ENS_10bfloat16_tEfNS_4arch4Sm80ELb0ELb1ELb1ELb1ELb1ELb0ELb1ELb1EEENS1_21CollectiveEpilogueFwdINS6_IJS8_SA_S9_EEENS6_IJNS7_ILi1EEESI_SI_EEESC_SE_Li128ELb1ELb1ELb1ELb0EEENS1_36VarlenDynamicPersistentTileSchedulerILi128ELi80ELi128ELi128ELb1ELb1ELb0ELb1ELb0ELb1EEEEEEEEEvNT_6ParamsE)
        /*0068*/ 	.word	0x00000004


	//----- nvinfo : EIATTR_FRAME_SIZE
	.align		4
.L_28:
        /*006c*/ 	.byte	0x04, 0x11
        /*006e*/ 	.short	(.L_30 - .L_29)
	.align		4
.L_29:
        /*0070*/ 	.word	index@(_ZN7cutlass13device_kernelIN5flash19enable_sm80_to_sm89INS1_16FlashAttnFwdSm80INS1_25CollectiveMainloopFwdSm80ILi4ELi1ELb0EN4cute5tupleIJNS5_1CILi128EEENS7_ILi80EEENS7_ILi64EEEEEELi64ENS_10bfloat16_tEfNS_4arch4Sm80ELb0ELb1ELb1ELb1ELb1ELb0ELb1ELb1EEENS1_21CollectiveEpilogueFwdINS6_IJS8_SA_S9_EEENS6_IJNS7_ILi1EEESI_SI_EEESC_SE_Li128ELb1ELb1ELb1ELb0EEENS1_36VarlenDynamicPersistentTileSchedulerILi128ELi80ELi128ELi128ELb1ELb1ELb0ELb1ELb0ELb1EEEEEEEEEvNT_6ParamsE)
        /*0074*/ 	.word	0x00000000


	//----- nvinfo : EIATTR_REGCOUNT
	.align		4
.L_30:
        /*0078*/ 	.byte	0x04, 0x2f
        /*007a*/ 	.short	(.L_32 - .L_31)
	.align		4
.L_31:
        /*007c*/ 	.word	index@(_ZN7cutlass13device_kernelIN5flash19enable_sm80_to_sm89INS1_16FlashAttnFwdSm80INS1_25CollectiveMainloopFwdSm80ILi4ELi1ELb0EN4cute5tupleIJNS5_1CILi128EEENS7_ILi96EEENS7_ILi64EEEEEELi64ENS_10bfloat16_tEfNS_4arch4Sm80ELb0ELb1ELb1ELb0ELb1ELb0ELb1ELb1EEENS1_21CollectiveEpilogueFwdINS6_IJS8_SA_S9_EEENS6_IJNS7_ILi1EEESI_SI_EEESC_SE_Li128ELb0ELb1ELb1ELb0EEENS1_19SingleTileSchedulerILb0ELb1ELb1ELi128EEEEEEEEEvNT_6ParamsE)
        /*0080*/ 	.word	0x00000004


	//----- nvinfo : EIATTR_FRAME_SIZE
	.align		4
.L_32:
        /*0084*/ 	.byte	0x04, 0x11
        /*0086*/ 	.short	(.L_34 - .L_33)
	.align		4
.L_33:
        /*0088*/ 	.word	index@(_ZN7cutlass13device_kernelIN5flash19enable_sm80_to_sm89INS1_16FlashAttnFwdSm80INS1_25CollectiveMainloopFwdSm80ILi4ELi1ELb0EN4cute5tupleIJNS5_1CILi128EEENS7_ILi96EEENS7_ILi64EEEEEELi64ENS_10bfloat16_tEfNS_4arch4Sm80ELb0ELb1ELb1ELb0ELb1ELb0ELb1ELb1EEENS1_21CollectiveEpilogueFwdINS6_IJS8_SA_S9_EEENS6_IJNS7_ILi1EEESI_SI_EEESC_SE_Li128ELb0ELb1ELb1ELb0EEENS1_19SingleTileSchedulerILb0ELb1ELb1ELi128EEEEEEEEEvNT_6ParamsE)
        /*008c*/ 	.word	0x00000000


	//----- nvinfo : EIATTR_REGCOUNT
	.align		4
.L_34:
        /*0090*/ 	.byte	0x04, 0x2f
        /*0092*/ 	.short	(.L_36 - .L_35)
	.align		4
.L_35:
        /*0094*/ 	.word	index@(_ZN7cutlass13device_kernelIN5flash19enable_sm80_to_sm89INS1_16FlashAttnFwdSm80INS1_25CollectiveMainloopFwdSm80ILi4ELi1ELb0EN4cute5tupleIJNS5_1CILi128EEENS7_ILi80EEENS7_ILi64EEEEEELi64ENS_10bfloat16_tEfNS_4arch4Sm80ELb0ELb0ELb1ELb1ELb1ELb1ELb1ELb1EEENS1_21CollectiveEpilogueFwdINS6_IJS8_SA_S9_EEENS6_IJNS7_ILi1EEESI_SI_EEESC_SE_Li128ELb1ELb1ELb1ELb0EEENS1_36VarlenDynamicPersistentTileSchedulerILi128ELi80ELi128ELi128ELb1ELb1ELb0ELb0ELb1ELb1EEEEEEEEEvNT_6ParamsE)
        /*0098*/ 	.word	0x00000004


	//----- nvinfo : EIATTR_FRAME_SIZE
	.align		4
.L_36:
        /*009c*/ 	.byte	0x04, 0x11
        /*009e*/ 	.short	(.L_38 - .L_37)
	.align		4
.L_37:
        /*00a0*/ 	.word	index@(_ZN7cutlass13device_kernelIN5flash19enable_sm80_to_sm89INS1_16FlashAttnFwdSm80INS1_25CollectiveMainloopFwdSm80ILi4ELi1ELb0EN4cute5tupleIJNS5_1CILi128EEENS7_ILi80EEENS7_ILi64EEEEEELi64ENS_10bfloat16_tEfNS_4arch4Sm80ELb0ELb0ELb1ELb1ELb1ELb1ELb1ELb1EEENS1_21CollectiveEpilogueFwdINS6_IJS8_SA_S9_EEENS6_IJNS7_ILi1EEESI_SI_EEESC_SE_Li128ELb1ELb1ELb1ELb0EEENS1_36VarlenDynamicPersistentTileSchedulerILi128ELi80ELi128ELi128ELb1ELb1ELb0ELb0ELb1ELb1EEEEEEEEEvNT_6ParamsE)
        /*00a4*/ 	.word	0x00000000


	//----- nvinfo : EIATTR_REGCOUNT
	.align		4
.L_38:
        /*00a8*/ 	.byte	0x04, 0x2f
        /*00aa*/ 	.short	(.L_40 - .L_39)
	.align		4
.L_39:
        /*00ac*/ 	.word	index@(_ZN7cutlass13device_kernelIN5flash19enable_sm80_to_sm89INS1_16FlashAttnFwdSm80INS1_25CollectiveMainloopFwdSm80ILi4ELi1ELb0EN4cute5tupleIJNS5_1CILi128EEENS7_ILi80EEENS7_ILi64EEEEEELi64ENS_10bfloat16_tEfNS_4arch4Sm80ELb0ELb0ELb1ELb1ELb1ELb0ELb1ELb1EEENS1_21CollectiveEpilogueFwdINS6_IJS8_SA_S9_EEENS6_IJNS7_ILi1EEESI_SI_EEESC_SE_Li128ELb1ELb1ELb1ELb0EEENS1_36VarlenDynamicPersistentTileSchedulerILi128ELi80ELi128ELi128ELb1ELb1ELb0ELb0ELb1ELb1EEEEEEEEEvNT_6ParamsE)
        /*00b0*/ 	.word	0x00000004


	//----- nvinfo : EIATTR_FRAME_SIZE
	.align		4
.L_40:
        /*00b4*/ 	.byte	0x04, 0x11
        /*00b6*/ 	.short	(.L_42 - .L_41)
	.align		4
.L_41:
        /*00b8*/ 	.word	index@(_ZN7cutlass13device_kernelIN5flash19enable_sm80_to_sm89INS1_16FlashAttnFwdSm80INS1_25CollectiveMainloopFwdSm80ILi4ELi1ELb0EN4cute5tupleIJNS5_1CILi128EEENS7_ILi80EEENS7_ILi64EEEEEELi64ENS_10bfloat16_tEfNS_4arch4Sm80ELb0ELb0ELb1ELb1ELb1ELb0ELb1ELb1EEENS1_21CollectiveEpilogueFwdINS6_IJS8_SA_S9_EEENS6_IJNS7_ILi1EEESI_SI_EEESC_SE_Li128ELb1ELb1ELb1ELb0EEENS1_36VarlenDynamicPersistentTileSchedulerILi128ELi80ELi128ELi128ELb1ELb1ELb0ELb0ELb1ELb1EEEEEEEEEvNT_6ParamsE)
        /*00bc*/ 	.word	0x00000000


	//----- nvinfo : EIATTR_REGCOUNT
	.align		4
.L_42:
        /*00c0*/ 	.byte	0x04, 0x2f
        /*00c2*/ 	.short	(.L_44 - .L_43)
	.align		4
.L_43:
        /*00c4*/ 	.word	index@(_ZN7cutlass13device_kernelIN5flash19enable_sm80_to_sm89INS1_16FlashAttnFwdSm80INS1_25CollectiveMainloopFwdSm80ILi4ELi1ELb0EN4cute5tupleIJNS5_1CILi128EEENS7_ILi112EEENS7_ILi64EEEEEELi64ENS_10bfloat16_tEfNS_4arch4Sm80ELb0ELb0ELb1ELb0ELb1ELb0ELb1ELb1EEENS1_21CollectiveEpilogueFwdINS6_IJS8_SA_S9_EEENS6_IJNS7_ILi1EEESI_SI_EEESC_SE_Li128ELb0ELb1ELb1ELb0EEENS1_19SingleTileSchedulerILb0ELb1ELb1ELi128EEEEEEEEEvNT_6ParamsE)
        /*00c8*/ 	.word	0x00000004


	//----- nvinfo : EIATTR_FRAME_SIZE
	.align		4
.L_44:
        /*00cc*/ 	.byte	0x04, 0x11
        /*00ce*/ 	.short	(.L_46 - .L_45)
	.align		4
.L_45:
        /*00d0*/ 	.word	index@(_ZN7cutlass13device_kernelIN5flash19enable_sm80_to_sm89INS1_16FlashAttnFwdSm80INS1_25CollectiveMainloopFwdSm80ILi4ELi1ELb0EN4cute5tupleIJNS5_1CILi128EEENS7_ILi112EEENS7_ILi64EEEEEELi64ENS_10bfloat16_tEfNS_4arch4Sm80ELb0ELb0ELb1ELb0ELb1ELb0ELb1ELb1EEENS1_21CollectiveEpilogueFwdINS6_IJS8_SA_S9_EEENS6_IJNS7_ILi1EEESI_SI_EEESC_SE_Li128ELb0ELb1ELb1ELb0EEENS1_19SingleTileSchedulerILb0ELb1ELb1ELi128EEEEEEEEEvNT_6ParamsE)
        /*00d4*/ 	.word	0x00000000


	//----- nvinfo : EIATTR_MIN_STACK_SIZE
	.align		4
.L_46:
        /*00d8*/ 	.byte	0x04, 0x12
        /*00da*/ 	.short	(.L_48 - .L_47)
	.align		4
.L_47:
        /*00dc*/ 	.word	index@(_ZN7cutlass13device_kernelIN5flash19enable_sm80_to_sm89INS1_16FlashAttnFwdSm80INS1_25CollectiveMainloopFwdSm80ILi4ELi1ELb0EN4cute5tupleIJNS5_1CILi128EEENS7_ILi112EEENS7_ILi64EEEEEELi64ENS_10bfloat16_tEfNS_4arch4Sm80ELb0ELb0ELb1ELb0ELb1ELb0ELb1ELb1EEENS1_21CollectiveEpilogueFwdINS6_IJS8_SA_S9_EEENS6_IJNS7_ILi1EEESI_SI_EEESC_SE_Li128ELb0ELb1ELb1ELb0EEENS1_19SingleTileSchedulerILb0ELb1ELb1ELi128EEEEEEEEEvNT_6ParamsE)
        /*00e0*/ 	.word	0x00000000


	//----- nvinfo : EIATTR_MIN_STACK_SIZE
	.align		4
.L_48:
        /*00e4*/ 	.byte	0x04, 0x12
        /*00e6*/ 	.short	(.L_50 - .L_49)
	.align		4
.L_49:
        /*00e8*/ 	.word	index@(_ZN7cutlass13device_kernelIN5flash19enable_sm80_to_sm89INS1_16FlashAttnFwdSm80INS1_25CollectiveMainloopFwdSm80ILi4ELi1ELb0EN4cute5tupleIJNS5_1CILi128EEENS7_ILi80EEENS7_ILi64EEEEEELi64ENS_10bfloat16_tEfNS_4arch4Sm80ELb0ELb0ELb1ELb1ELb1ELb0ELb1ELb1EEENS1_21CollectiveEpilogueFwdINS6_IJS8_SA_S9_EEENS6_IJNS7_ILi1EEESI_SI_EEESC_SE_Li128ELb1ELb1ELb1ELb0EEENS1_36VarlenDynamicPersistentTileSchedulerILi128ELi80ELi128ELi128ELb1ELb1ELb0ELb0ELb1ELb1EEEEEEEEEvNT_6ParamsE)
        /*00ec*/ 	.word	0x00000000


	//----- nvinfo : EIATTR_MIN_STACK_SIZE
	.align		4
.L_50:
        /*00f0*/ 	.byte	0x04, 0x12
        /*00f2*/ 	.short	(.L_52 - .L_51)
	.align		4
.L_51:
        /*00f4*/ 	.word	index@(_ZN7cutlass13device_kernelIN5flash19enable_sm80_to_sm89INS1_16FlashAttnFwdSm80INS1_25CollectiveMainloopFwdSm80ILi4ELi1ELb0EN4cute5tupleIJNS5_1CILi128EEENS7_ILi80EEENS7_ILi64EEEEEELi64ENS_10bfloat16_tEfNS_4arch4Sm80ELb0ELb0ELb1ELb1ELb1ELb1ELb1ELb1EEENS1_21CollectiveEpilogueFwdINS6_IJS8_SA_S9_EEENS6_IJNS7_ILi1EEESI_SI_EEESC_SE_Li128ELb1ELb1ELb1ELb0EEENS1_36VarlenDynamicPersistentTileSchedulerILi128ELi80ELi128ELi128ELb1ELb1ELb0ELb0ELb1ELb1EEEEEEEEEvNT_6ParamsE)
        /*00f8*/ 	.word	0x00000000


	//----- nvinfo : EIATTR_MIN_STACK_SIZE
	.align		4
.L_52:
        /*00fc*/ 	.byte	0x04, 0x12
        /*00fe*/ 	.short	(.L_54 - .L_53)
	.align		4
.L_53:
        /*0100*/ 	.word	index@(_ZN7cutlass13device_kernelIN5flash19enable_sm80_to_sm89INS1_16FlashAttnFwdSm80INS1_25CollectiveMainloopFwdSm80ILi4ELi1ELb0EN4cute5tupleIJNS5_1CILi128EEENS7_ILi96EEENS7_ILi64EEEEEELi64ENS_10bfloat16_tEfNS_4arch4Sm80ELb0ELb1ELb1ELb0ELb1ELb0ELb1ELb1EEENS1_21CollectiveEpilogueFwdINS6_IJS8_SA_S9_EEENS6_IJNS7_ILi1EEESI_SI_EEESC_SE_Li128ELb0ELb1ELb1ELb0EEENS1_19SingleTileSchedulerILb0ELb1ELb1ELi128EEEEEEEEEvNT_6ParamsE)
        /*0104*/ 	.word	0x00000000


	//----- nvinfo : EIATTR_MIN_STACK_SIZE
	.align		4
.L_54:
        /*0108*/ 	.byte	0x04, 0x12
        /*010a*/ 	.short	(.L_56 - .L_55)
	.align		4
.L_55:
        /*010c*/ 	.word	index@(_ZN7cutlass13device_kernelIN5flash19enable_sm80_to_sm89INS1_16FlashAttnFwdSm80INS1_25CollectiveMainloopFwdSm80ILi4ELi1ELb0EN4cute5tupleIJNS5_1CILi128EEENS7_ILi80EEENS7_ILi64EEEEEELi64ENS_10bfloat16_tEfNS_4arch4Sm80ELb0ELb1ELb1ELb1ELb1ELb0ELb1ELb1EEENS1_21CollectiveEpilogueFwdINS6_IJS8_SA_S9_EEENS6_IJNS7_ILi1EEESI_SI_EEESC_SE_Li128ELb1ELb1ELb1ELb0EEENS1_36VarlenDynamicPersistentTileSchedulerILi128ELi80ELi128ELi128ELb1ELb1ELb0ELb1ELb0ELb1EEEEEEEEEvNT_6ParamsE)
        /*0110*/ 	.word	0x00000000


	//----- nvinfo : EIATTR_MIN_STACK_SIZE
	.align		4
.L_56:
        /*0114*/ 	.byte	0x04, 0x12
        /*0116*/ 	.short	(.L_58 - .L_57)
	.align		4
.L_57:
        /*0118*/ 	.word	index@(_ZN7cutlass13device_kernelIN5flash19enable_sm80_to_sm89INS1_16FlashAttnFwdSm80INS1_25CollectiveMainloopFwdSm80ILi4ELi1ELb0EN4cute5tupleIJNS5_1CILi128EEENS7_ILi80EEENS7_ILi64EEEEEELi64ENS_10bfloat16_tEfNS_4arch4Sm80ELb0ELb1ELb1ELb1ELb1ELb1ELb1ELb1EEENS1_21CollectiveEpilogueFwdINS6_IJS8_SA_S9_EEENS6_IJNS7_ILi1EEESI_SI_EEESC_SE_Li128ELb1ELb1ELb1ELb0EEENS1_36VarlenDynamicPersistentTileSchedulerILi128ELi80ELi128ELi128ELb1ELb1ELb0ELb1ELb0ELb1EEEEEEEEEvNT_6ParamsE)
        /*011c*/ 	.word	0x00000000


	//----- nvinfo : EIATTR_MIN_STACK_SIZE
	.align		4
.L_58:
        /*0120*/ 	.byte	0x04, 0x12
        /*0122*/ 	.short	(.L_60 - .L_59)
	.align		4
.L_59:
        /*0124*/ 	.word	index@(_ZN7cutlass13device_kernelIN5flash19enable_sm80_to_sm89INS1_16FlashAttnFwdSm80INS1_25CollectiveMainloopFwdSm80ILi4ELi1ELb0EN4cute5tupleIJNS5_1CILi128EEENS7_ILi112EEENS7_ILi64EEEEEELi64ENS_10bfloat16_tEfNS_4arch4Sm80ELb1ELb0ELb1ELb0ELb1ELb0ELb1ELb1EEENS1_21CollectiveEpilogueFwdINS6_IJS8_SA_S9_EEENS6_IJNS7_ILi1EEESI_SI_EEESC_SE_Li128ELb0ELb1ELb1ELb0EEENS1_30DynamicPersistentTileSchedulerILi128ELi128ELb1ELb1ELb0EEEEEEEEEvNT_6ParamsE)
        /*0128*/ 	.word	0x00000000


	//----- nvinfo : EIATTR_MIN_STACK_SIZE
	.align		4
.L_60:
        /*012c*/ 	.byte	0x04, 0x12
        /*012e*/ 	.short	(.L_62 - .L_61)
	.align		4
.L_61:
        /*0130*/ 	.word	index@(_ZN7cutlass13device_kernelIN5flash19enable_sm80_to_sm89INS1_16FlashAttnFwdSm80INS1_25CollectiveMainloopFwdSm80ILi4ELi1ELb0EN4cute5tupleIJNS5_1CILi128EEENS7_ILi80EEENS7_ILi64EEEEEELi64ENS_10bfloat16_tEfNS_4arch4Sm80ELb1ELb0ELb1ELb1ELb1ELb0ELb1ELb1EEENS1_21CollectiveEpilogueFwdINS6_IJS8_SA_S9_EEENS6_IJNS7_ILi1EEESI_SI_EEESC_SE_Li128ELb1ELb1ELb1ELb0EEENS1_36VarlenDynamicPersistentTileSchedulerILi128ELi80ELi128ELi128ELb1ELb1ELb0ELb1ELb1ELb1EEEEEEEEEvNT_6ParamsE)
        /*0134*/ 	.word	0x00000000


	//----- nvinfo : EIATTR_MIN_STACK_SIZE
	.align		4
.L_62:
        /*0138*/ 	.byte	0x04, 0x12
        /*013a*/ 	.short	(.L_64 - .L_63)
	.align		4
.L_63:
        /*013c*/ 	.word	index@(_ZN7cutlass13device_kernelIN5flash19enable_sm80_to_sm89INS1_16FlashAttnFwdSm80INS1_25CollectiveMainloopFwdSm80ILi4ELi1ELb0EN4cute5tupleIJNS5_1CILi128EEENS7_ILi80EEENS7_ILi64EEEEEELi64ENS_10bfloat16_tEfNS_4arch4Sm80ELb1ELb0ELb1ELb1ELb1ELb1ELb1ELb1EEENS1_21CollectiveEpilogueFwdINS6_IJS8_SA_S9_EEENS6_IJNS7_ILi1EEESI_SI_EEESC_SE_Li128ELb1ELb1ELb1ELb0EEENS1_36VarlenDynamicPersistentTileSchedulerILi128ELi80ELi128ELi128ELb1ELb1ELb0ELb1ELb1ELb1EEEEEEEEEvNT_6ParamsE)
        /*0140*/ 	.word	0x00000000
.L_64:


//--------------------- .nv.compat                --------------------------
	.section	.nv.compat,"",@"SHT_CUDA_COMPAT_INFO"
	.align	4
        /*0000*/ 	.byte	0x02, 0x09, 0x01, 0x00, 0x02, 0x02, 0x01, 0x00, 0x02, 0x05, 0x05, 0x00, 0x03, 0x07, 0x01, 0x01
        /*0010*/ 	.byte	0x02, 0x03, 0x00, 0x00, 0x02, 0x06, 0x01, 0x00, 0x04, 0x0b, 0x08, 0x00, 0x09, 0x00, 0x00, 0x00
        /*0020*/ 	.byte	0x00, 0x00, 0x00, 0x00


//--------------------- .nv.info._ZN7cutlass13device_kernelIN5flash19enable_sm80_to_sm89INS1_16FlashAttnFwdSm80INS1_25CollectiveMainloopFwdSm80ILi4ELi1ELb0EN4cute5tupleIJNS5_1CILi128EEENS7_ILi112EEENS7_ILi64EEEEEELi64ENS_10bfloat16_tEfNS_4arch4Sm80ELb0ELb0ELb1ELb0ELb1ELb0ELb1ELb1EEENS1_21CollectiveEpilogueFwdINS6_IJS8_SA_S9_EEENS6_IJNS7_ILi1EEESI_SI_EEESC_SE_Li128ELb0ELb1ELb1ELb0EEENS1_19SingleTileSchedulerILb0ELb1ELb1ELi128EEEEEEEEEvNT_6ParamsE --------------------------
	.section	.nv.info._ZN7cutlass13device_kernelIN5flash19enable_sm80_to_sm89INS1_16FlashAttnFwdSm80INS1_25CollectiveMainloopFwdSm80ILi4ELi1ELb0EN4cute5tupleIJNS5_1CILi128EEENS7_ILi112EEENS7_ILi64EEEEEELi64ENS_10bfloat16_tEfNS_4arch4Sm80ELb0ELb0ELb1ELb0ELb1ELb0ELb1ELb1EEENS1_21CollectiveEpilogueFwdINS6_IJS8_SA_S9_EEENS6_IJNS7_ILi1EEESI_SI_EEESC_SE_Li128ELb0ELb1ELb1ELb0EEENS1_19SingleTileSchedulerILb0ELb1ELb1ELi128EEEEEEEEEvNT_6ParamsE,"",@"SHT_CUDA_INFO"
	.sectionflags	@""
	.align	4


	//----- nvinfo : EIATTR_CUDA_API_VERSION
	.align		4
        /*0000*/ 	.byte	0x04, 0x37
        /*0002*/ 	.short	(.L_66 - .L_65)
.L_65:
        /*0004*/ 	.word	0x00000082


	//----- nvinfo : EIATTR_KPARAM_INFO
	.align		4
.L_66:
        /*0008*/ 	.byte	0x04, 0x17
        /*000a*/ 	.short	(.L_68 - .L_67)
.L_67:
        /*000c*/ 	.word	0x00000000
        /*0010*/ 	.short	0x0000
        /*0012*/ 	.short	0x0000
        /*0014*/ 	.byte	0x00, 0xf0, 0x61, 0x10


	//----- nvinfo : EIATTR_SPARSE_MMA_MASK
	.align		4
.L_68:
        /*0018*/ 	.byte	0x03, 0x50
        /*001a*/ 	.short	0x0000


	//----- nvinfo : EIATTR_MAXREG_COUNT
	.align		4
        /*001c*/ 	.byte	0x03, 0x1b
        /*001e*/ 	.short	0x00ff


	//----- nvinfo : EIATTR_MERCURY_ISA_VERSION
	.align		4
        /*0020*/ 	.byte	0x03, 0x5f
        /*0022*/ 	.short	0x0101


	//----- nvinfo : EIATTR_VRC_CTA_INIT_COUNT
	.align		4
        /*0024*/ 	.byte	0x02, 0x4a
	.zero		1
	.zero		1


	//----- nvinfo : EIATTR_EXIT_INSTR_OFFSETS
	.align		4
        /*0028*/ 	.byte	0x04, 0x1c
        /*002a*/ 	.short	(.L_70 - .L_69)


	//   ....[0]....
.L_69:
        /*002c*/ 	.word	0x00000010


	//----- nvinfo : EIATTR_MAX_THREADS
	.align		4
.L_70:
        /*0030*/ 	.byte	0x04, 0x05
        /*0032*/ 	.short	(.L_72 - .L_71)
.L_71:
        /*0034*/ 	.word	0x00000080
        /*0038*/ 	.word	0x00000001
        /*003c*/ 	.word	0x00000001


	//----- nvinfo : EIATTR_CBANK_PARAM_SIZE
	.align		4
.L_72:
        /*0040*/ 	.byte	0x03, 0x19
        /*0042*/ 	.short	0x0418


	//----- nvinfo : EIATTR_PARAM_CBANK
	.align		4
        /*0044*/ 	.byte	0x04, 0x0a
        /*0046*/ 	.short	(.L_74 - .L_73)
	.align		4
.L_73:
        /*0048*/ 	.word	index@(.nv.constant0._ZN7cutlass13device_kernelIN5flash19enable_sm80_to_sm89INS1_16FlashAttnFwdSm80INS1_25CollectiveMainloopFwdSm80ILi4ELi1ELb0EN4cute5tupleIJNS5_1CILi128EEENS7_ILi112EEENS7_ILi64EEEEEELi64ENS_10bfloat16_tEfNS_4arch4Sm80ELb0ELb0ELb1ELb0ELb1ELb0ELb1ELb1EEENS1_21CollectiveEpilogueFwdINS6_IJS8_SA_S9_EEENS6_IJNS7_ILi1EEESI_SI_EEESC_SE_Li128ELb0ELb1ELb1ELb0EEENS1_19SingleTileSchedulerILb0ELb1ELb1ELi128EEEEEEEEEvNT_6ParamsE)
        /*004c*/ 	.short	0x0380
        /*004e*/ 	.short	0x0418


	//----- nvinfo : EIATTR_SW_WAR
	.align		4
.L_74:
        /*0050*/ 	.byte	0x04, 0x36
        /*0052*/ 	.short	(.L_76 - .L_75)
.L_75:
        /*0054*/ 	.word	0x00000008
.L_76:


//--------------------- .nv.info._ZN7cutlass13device_kernelIN5flash19enable_sm80_to_sm89INS1_16FlashAttnFwdSm80INS1_25CollectiveMainloopFwdSm80ILi4ELi1ELb0EN4cute5tupleIJNS5_1CILi128EEENS7_ILi80EEENS7_ILi64EEEEEELi64ENS_10bfloat16_tEfNS_4arch4Sm80ELb0ELb0ELb1ELb1ELb1ELb0ELb1ELb1EEENS1_21CollectiveEpilogueFwdINS6_IJS8_SA_S9_EEENS6_IJNS7_ILi1EEESI_SI_EEESC_SE_Li128ELb1ELb1ELb1ELb0EEENS1_36VarlenDynamicPersistentTileSchedulerILi128ELi80ELi128ELi128ELb1ELb1ELb0ELb0ELb1ELb1EEEEEEEEEvNT_6ParamsE --------------------------
	.section	.nv.info._ZN7cutlass13device_kernelIN5flash19enable_sm80_to_sm89INS1_16FlashAttnFwdSm80INS1_25CollectiveMainloopFwdSm80ILi4ELi1ELb0EN4cute5tupleIJNS5_1CILi128EEENS7_ILi80EEENS7_ILi64EEEEEELi64ENS_10bfloat16_tEfNS_4arch4Sm80ELb0ELb0ELb1ELb1ELb1ELb0ELb1ELb1EEENS1_21CollectiveEpilogueFwdINS6_IJS8_SA_S9_EEENS6_IJNS7_ILi1EEESI_SI_EEESC_SE_Li128ELb1ELb1ELb1ELb0EEENS1_36VarlenDynamicPersistentTileSchedulerILi128ELi80ELi128ELi128ELb1ELb1ELb0ELb0ELb1ELb1EEEEEEEEEvNT_6ParamsE,"",@"SHT_CUDA_INFO"
	.sectionflags	@""
	.align	4


	//----- nvinfo : EIATTR_CUDA_API_VERSION
	.align		4
        /*0000*/ 	.byte	0x04, 0x37
        /*0002*/ 	.short	(.L_78 - .L_77)
.L_77:
        /*0004*/ 	.word	0x00000082


	//----- nvinfo : EIATTR_KPARAM_INFO
	.align		4
.L_78:
        /*0008*/ 	.byte	0x04, 0x17
        /*000a*/ 	.short	(.L_80 - .L_79)
.L_79:
        /*000c*/ 	.word	0x00000000
        /*0010*/ 	.short	0x0000
        /*0012*/ 	.short	0x0000
        /*0014*/ 	.byte	0x00, 0xf0, 0xe1, 0x10


	//----- nvinfo : EIATTR_SPARSE_MMA_MASK
	.align		4
.L_80:
        /*0018*/ 	.byte	0x03, 0x50
        /*001a*/ 	.short	0x0000


	//----- nvinfo : EIATTR_MAXREG_COUNT
	.align		4
        /*001c*/ 	.byte	0x03, 0x1b
        /*001e*/ 	.short	0x00ff


	//----- nvinfo : EIATTR_MERCURY_ISA_VERSION
	.align		4
        /*0020*/ 	.byte	0x03, 0x5f
        /*0022*/ 	.short	0x0101


	//----- nvinfo : EIATTR_VRC_CTA_INIT_COUNT
	.align		4
        /*0024*/ 	.byte	0x02, 0x4a
	.zero		1
	.zero		1


	//----- nvinfo : EIATTR_EXIT_INSTR_OFFSETS
	.align		4
        /*0028*/ 	.byte	0x04, 0x1c
        /*002a*/ 	.short	(.L_82 - .L_81)


	//   ....[0]....
.L_81:
        /*002c*/ 	.word	0x00000010


	//----- nvinfo : EIATTR_MAX_THREADS
	.align		4
.L_82:
        /*0030*/ 	.byte	0x04, 0x05
        /*0032*/ 	.short	(.L_84 - .L_83)
.L_83:
        /*0034*/ 	.word	0x00000080
        /*0038*/ 	.word	0x00000001
        /*003c*/ 	.word	0x00000001


	//----- nvinfo : EIATTR_CBANK_PARAM_SIZE
	.align		4
.L_84:
        /*0040*/ 	.byte	0x03, 0x19
        /*0042*/ 	.short	0x0438


	//----- nvinfo : EIATTR_PARAM_CBANK
	.align		4
        /*0044*/ 	.byte	0x04, 0x0a
        /*0046*/ 	.short	(.L_86 - .L_85)
	.align		4
.L_85:
        /*0048*/ 	.word	index@(.nv.constant0._ZN7cutlass13device_kernelIN5flash19enable_sm80_to_sm89INS1_16FlashAttnFwdSm80INS1_25CollectiveMainloopFwdSm80ILi4ELi1ELb0EN4cute5tupleIJNS5_1CILi128EEENS7_ILi80EEENS7_ILi64EEEEEELi64ENS_10bfloat16_tEfNS_4arch4Sm80ELb0ELb0ELb1ELb1ELb1ELb0ELb1ELb1EEENS1_21CollectiveEpilogueFwdINS6_IJS8_SA_S9_EEENS6_IJNS7_ILi1EEESI_SI_EEESC_SE_Li128ELb1ELb1ELb1ELb0EEENS1_36VarlenDynamicPersistentTileSchedulerILi128ELi80ELi128ELi128ELb1ELb1ELb0ELb0ELb1ELb1EEEEEEEEEvNT_6ParamsE)
        /*004c*/ 	.short	0x0380
        /*004e*/ 	.short	0x0438


	//----- nvinfo : EIATTR_SW_WAR
	.align		4
.L_86:
        /*0050*/ 	.byte	0x04, 0x36
        /*0052*/ 	.short	(.L_88 - .L_87)
.L_87:
        /*0054*/ 	.word	0x00000008
.L_88:


//--------------------- .nv.info._ZN7cutlass13device_kernelIN5flash19enable_sm80_to_sm89INS1_16FlashAttnFwdSm80INS1_25CollectiveMainloopFwdSm80ILi4ELi1ELb0EN4cute5tupleIJNS5_1CILi128EEENS7_ILi80EEENS7_ILi64EEEEEELi64ENS_10bfloat16_tEfNS_4arch4Sm80ELb0ELb0ELb1ELb1ELb1ELb1ELb1ELb1EEENS1_21CollectiveEpilogueFwdINS6_IJS8_SA_S9_EEENS6_IJNS7_ILi1EEESI_SI_EEESC_SE_Li128ELb1ELb1ELb1ELb0EEENS1_36VarlenDynamicPersistentTileSchedulerILi128ELi80ELi128ELi128ELb1ELb1ELb0ELb0ELb1ELb1EEEEEEEEEvNT_6ParamsE --------------------------
	.section	.nv.info._ZN7cutlass13device_kernelIN5flash19enable_sm80_to_sm89INS1_16FlashAttnFwdSm80INS1_25CollectiveMainloopFwdSm80ILi4ELi1ELb0EN4cute5tupleIJNS5_1CILi128EEENS7_ILi80EEENS7_ILi64EEEEEELi64ENS_10bfloat16_tEfNS_4arch4Sm80ELb0ELb0ELb1ELb1ELb1ELb1ELb1ELb1EEENS1_21CollectiveEpilogueFwdINS6_IJS8_SA_S9_EEENS6_IJNS7_ILi1EEESI_SI_EEESC_SE_Li128ELb1ELb1ELb1ELb0EEENS1_36VarlenDynamicPersistentTileSchedulerILi128ELi80ELi128ELi128ELb1ELb1ELb0ELb0ELb1ELb1EEEEEEEEEvNT_6ParamsE,"",@"SHT_CUDA_INFO"
	.sectionflags	@""
	.align	4


	//----- nvinfo : EIATTR_CUDA_API_VERSION
	.align		4
        /*0000*/ 	.byte	0x04, 0x37
        /*0002*/ 	.short	(.L_90 - .L_89)
.L_89:
        /*0004*/ 	.word	0x00000082


	//----- nvinfo : EIATTR_KPARAM_INFO
	.align		4
.L_90:
        /*0008*/ 	.byte	0x04, 0x17
        /*000a*/ 	.short	(.L_92 - .L_91)
.L_91:
        /*000c*/ 	.word	0x00000000
        /*0010*/ 	.short	0x0000
        /*0012*/ 	.short	0x0000
        /*0014*/ 	.byte	0x00, 0xf0, 0xe1, 0x10


	//----- nvinfo : EIATTR_SPARSE_MMA_MASK
	.align		4
.L_92:
        /*0018*/ 	.byte	0x03, 0x50
        /*001a*/ 	.short	0x0000


	//----- nvinfo : EIATTR_MAXREG_COUNT
	.align		4
        /*001c*/ 	.byte	0x03, 0x1b
        /*001e*/ 	.short	0x00ff


	//----- nvinfo : EIATTR_MERCURY_ISA_VERSION
	.align		4
        /*0020*/ 	.byte	0x03, 0x5f
        /*0022*/ 	.short	0x0101


	//----- nvinfo : EIATTR_VRC_CTA_INIT_COUNT
	.align		4
        /*0024*/ 	.byte	0x02, 0x4a
	.zero		1
	.zero		1


	//----- nvinfo : EIATTR_EXIT_INSTR_OFFSETS
	.align		4
        /*0028*/ 	.byte	0x04, 0x1c
        /*002a*/ 	.short	(.L_94 - .L_93)


	//   ....[0]....
.L_93:
        /*002c*/ 	.word	0x00000010


	//----- nvinfo : EIATTR_MAX_THREADS
	.align		4
.L_94:
        /*0030*/ 	.byte	0x04, 0x05
        /*0032*/ 	.short	(.L_96 - .L_95)
.L_95:
        /*0034*/ 	.word	0x00000080
        /*0038*/ 	.word	0x00000001
        /*003c*/ 	.word	0x00000001


	//----- nvinfo : EIATTR_CBANK_PARAM_SIZE
	.align		4
.L_96:
        /*0040*/ 	.byte	0x03, 0x19
        /*0042*/ 	.short	0x0438


	//----- nvinfo : EIATTR_PARAM_CBANK
	.align		4
        /*0044*/ 	.byte	0x04, 0x0a
        /*0046*/ 	.short	(.L_98 - .L_97)
	.align		4
.L_97:
        /*0048*/ 	.word	index@(.nv.constant0._ZN7cutlass13device_kernelIN5flash19enable_sm80_to_sm89INS1_16FlashAttnFwdSm80INS1_25CollectiveMainloopFwdSm80ILi4ELi1ELb0EN4cute5tupleIJNS5_1CILi128EEENS7_ILi80EEENS7_ILi64EEEEEELi64ENS_10bfloat16_tEfNS_4arch4Sm80ELb0ELb0ELb1ELb1ELb1ELb1ELb1ELb1EEENS1_21CollectiveEpilogueFwdINS6_IJS8_SA_S9_EEENS6_IJNS7_ILi1EEESI_SI_EEESC_SE_Li128ELb1ELb1ELb1ELb0EEENS1_36VarlenDynamicPersistentTileSchedulerILi128ELi80ELi128ELi128ELb1ELb1ELb0ELb0ELb1ELb1EEEEEEEEEvNT_6ParamsE)
        /*004c*/ 	.short	0x0380
        /*004e*/ 	.short	0x0438


	//----- nvinfo : EIATTR_SW_WAR
	.align		4
.L_98:
        /*0050*/ 	.byte	0x04, 0x36
        /*0052*/ 	.short	(.L_100 - .L_99)
.L_99:
        /*0054*/ 	.word	0x00000008
.L_100:


//--------------------- .nv.info._ZN7cutlass13device_kernelIN5flash19enable_sm80_to_sm89INS1_16FlashAttnFwdSm80INS1_25CollectiveMainloopFwdSm80ILi4ELi1ELb0EN4cute5tupleIJNS5_1CILi128EEENS7_ILi96EEENS7_ILi64EEEEEELi64ENS_10bfloat16_tEfNS_4arch4Sm80ELb0ELb1ELb1ELb0ELb1ELb0ELb1ELb1EEENS1_21CollectiveEpilogueFwdINS6_IJS8_SA_S9_EEENS6_IJNS7_ILi1EEESI_SI_EEESC_SE_Li128ELb0ELb1ELb1ELb0EEENS1_19SingleTileSchedulerILb0ELb1ELb1ELi128EEEEEEEEEvNT_6ParamsE --------------------------
	.section	.nv.info._ZN7cutlass13device_kernelIN5flash19enable_sm80_to_sm89INS1_16FlashAttnFwdSm80INS1_25CollectiveMainloopFwdSm80ILi4ELi1ELb0EN4cute5tupleIJNS5_1CILi128EEENS7_ILi96EEENS7_ILi64EEEEEELi64ENS_10bfloat16_tEfNS_4arch4Sm80ELb0ELb1ELb1ELb0ELb1ELb0ELb1ELb1EEENS1_21CollectiveEpilogueFwdINS6_IJS8_SA_S9_EEENS6_IJNS7_ILi1EEESI_SI_EEESC_SE_Li128ELb0ELb1ELb1ELb0EEENS1_19SingleTileSchedulerILb0ELb1ELb1ELi128EEEEEEEEEvNT_6ParamsE,"",@"SHT_CUDA_INFO"
	.sectionflags	@""
	.align	4


	//----- nvinfo : EIATTR_CUDA_API_VERSION
	.align		4
        /*0000*/ 	.byte	0x04, 0x37
        /*0002*/ 	.short	(.L_102 - .L_101)
.L_101:
        /*0004*/ 	.word	0x00000082


	//----- nvinfo : EIATTR_KPARAM_INFO
	.align		4
.L_102:
        /*0008*/ 	.byte	0x04, 0x17
        /*000a*/ 	.short	(.L_104 - .L_103)
.L_103:
        /*000c*/ 	.word	0x00000000
        /*0010*/ 	.short	0x0000
        /*0012*/ 	.short	0x0000
        /*0014*/ 	.byte	0x00, 0xf0, 0x61, 0x10


	//----- nvinfo : EIATTR_SPARSE_MMA_MASK
	.align		4
.L_104:
        /*0018*/ 	.byte	0x03, 0x50
        /*001a*/ 	.short	0x0000


	//----- nvinfo : EIATTR_MAXREG_COUNT
	.align		4
        /*001c*/ 	.byte	0x03, 0x1b
        /*001e*/ 	.short	0x00ff


	//----- nvinfo : EIATTR_MERCURY_ISA_VERSION
	.align		4
        /*0020*/ 	.byte	0x03, 0x5f
        /*0022*/ 	.short	0x0101


	//----- nvinfo : EIATTR_VRC_CTA_INIT_COUNT
	.align		4
        /*0024*/ 	.byte	0x02, 0x4a
	.zero		1
	.zero		1


	//----- nvinfo : EIATTR_EXIT_INSTR_OFFSETS
	.align		4
        /*0028*/ 	.byte	0x04, 0x1c
        /*002a*/ 	.short	(.L_106 - .L_105)


	//   ....[0]....
.L_105:
        /*002c*/ 	.word	0x00000010


	//----- nvinfo : EIATTR_MAX_THREADS
	.align		4
.L_106:
        /*0030*/ 	.byte	0x04, 0x05
        /*0032*/ 	.short	(.L_108 - .L_107)
.L_107:
        /*0034*/ 	.word	0x00000080
        /*0038*/ 	.word	0x00000001
        /*003c*/ 	.word	0x00000001


	//----- nvinfo : EIATTR_CBANK_PARAM_SIZE
	.align		4
.L_108:
        /*0040*/ 	.byte	0x03, 0x19
        /*0042*/ 	.short	0x0418


	//----- nvinfo : EIATTR_PARAM_CBANK
	.align		4
        /*0044*/ 	.byte	0x04, 0x0a
        /*0046*/ 	.short	(.L_110 - .L_109)
	.align		4
.L_109:
        /*0048*/ 	.word	index@(.nv.constant0._ZN7cutlass13device_kernelIN5flash19enable_sm80_to_sm89INS1_16FlashAttnFwdSm80INS1_25CollectiveMainloopFwdSm80ILi4ELi1ELb0EN4cute5tupleIJNS5_1CILi128EEENS7_ILi96EEENS7_ILi64EEEEEELi64ENS_10bfloat16_tEfNS_4arch4Sm80ELb0ELb1ELb1ELb0ELb1ELb0ELb1ELb1EEENS1_21CollectiveEpilogueFwdINS6_IJS8_SA_S9_EEENS6_IJNS7_ILi1EEESI_SI_EEESC_SE_Li128ELb0ELb1ELb1ELb0EEENS1_19SingleTileSchedulerILb0ELb1ELb1ELi128EEEEEEEEEvNT_6ParamsE)
        /*004c*/ 	.short	0x0380
        /*004e*/ 	.short	0x0418


	//----- nvinfo : EIATTR_SW_WAR
	.align		4
.L_110:
        /*0050*/ 	.byte	0x04, 0x36
        /*0052*/ 	.short	(.L_112 - .L_111)
.L_111:
        /*0054*/ 	.word	0x00000008
.L_112:


//--------------------- .nv.info._ZN7cutlass13device_kernelIN5flash19enable_sm80_to_sm89INS1_16FlashAttnFwdSm80INS1_25CollectiveMainloopFwdSm80ILi4ELi1ELb0EN4cute5tupleIJNS5_1CILi128EEENS7_ILi80EEENS7_ILi64EEEEEELi64ENS_10bfloat16_tEfNS_4arch4Sm80ELb0ELb1ELb1ELb1ELb1ELb0ELb1ELb1EEENS1_21CollectiveEpilogueFwdINS6_IJS8_SA_S9_EEENS6_IJNS7_ILi1EEESI_SI_EEESC_SE_Li128ELb1ELb1ELb1ELb0EEENS1_36VarlenDynamicPersistentTileSchedulerILi128ELi80ELi128ELi128ELb1ELb1ELb0ELb1ELb0ELb1EEEEEEEEEvNT_6ParamsE --------------------------
	.section	.nv.info._ZN7cutlass13device_kernelIN5flash19enable_sm80_to_sm89INS1_16FlashAttnFwdSm80INS1_25CollectiveMainloopFwdSm80ILi4ELi1ELb0EN4cute5tupleIJNS5_1CILi128EEENS7_ILi80EEENS7_ILi64EEEEEELi64ENS_10bfloat16_tEfNS_4arch4Sm80ELb0ELb1ELb1ELb1ELb1ELb0ELb1ELb1EEENS1_21CollectiveEpilogueFwdINS6_IJS8_SA_S9_EEENS6_IJNS7_ILi1EEESI_SI_EEESC_SE_Li128ELb1ELb1ELb1ELb0EEENS1_36VarlenDynamicPersistentTileSchedulerILi128ELi80ELi128ELi128ELb1ELb1ELb0ELb1ELb0ELb1EEEEEEEEEvNT_6ParamsE,"",@"SHT_CUDA_INFO"
	.sectionflags	@""
	.align	4


	//----- nvinfo : EIATTR_CUDA_API_VERSION
	.align		4
        /*0000*/ 	.byte	0x04, 0x37
        /*0002*/ 	.short	(.L_114 - .L_113)
.L_113:
        /*0004*/ 	.word	0x00000082


	//----- nvinfo : EIATTR_KPARAM_INFO
	.align		4
.L_114:
        /*0008*/ 	.byte	0x04, 0x17
        /*000a*/ 	.short	(.L_116 - .L_115)
.L_115:
        /*000c*/ 	.word	0x00000000
        /*0010*/ 	.short	0x0000
        /*0012*/ 	.short	0x0000
        /*0014*/ 	.byte	0x00, 0xf0, 0xe1, 0x10


	//----- nvinfo : EIATTR_SPARSE_MMA_MASK
	.align		4
.L_116:
        /*0018*/ 	.byte	0x03, 0x50
        /*001a*/ 	.short	0x0000


	//----- nvinfo : EIATTR_MAXREG_COUNT
	.align		4
        /*001c*/ 	.byte	0x03, 0x1b
        /*001e*/ 	.short	0x00ff


	//----- nvinfo : EIATTR_MERCURY_ISA_VERSION
	.align		4
        /*0020*/ 	.byte	0x03, 0x5f
        /*0022*/ 	.short	0x0101


	//----- nvinfo : EIATTR_VRC_CTA_INIT_COUNT
	.align		4
        /*0024*/ 	.byte	0x02, 0x4a
	.zero		1
	.zero		1


	//----- nvinfo : EIATTR_EXIT_INSTR_OFFSETS
	.align		4
        /*0028*/ 	.byte	0x04, 0x1c
        /*002a*/ 	.short	(.L_118 - .L_117)


	//   ....[0]....
.L_117:
        /*002c*/ 	.word	0x00000010


	//----- nvinfo : EIATTR_MAX_THREADS
	.align		4
.L_118:
        /*0030*/ 	.byte	0x04, 0x05
        /*0032*/ 	.short	(.L_120 - .L_119)
.L_119:
        /*0034*/ 	.word	0x00000080
        /*0038*/ 	.word	0x00000001
        /*003c*/ 	.word	0x00000001


	//----- nvinfo : EIATTR_CBANK_PARAM_SIZE
	.align		4
.L_120:
        /*0040*/ 	.byte	0x03, 0x19
        /*0042*/ 	.short	0x0438


	//----- nvinfo : EIATTR_PARAM_CBANK
	.align		4
        /*0044*/ 	.byte	0x04, 0x0a
        /*0046*/ 	.short	(.L_122 - .L_121)
	.align		4
.L_121:
        /*0048*/ 	.word	index@(.nv.constant0._ZN7cutlass13device_kernelIN5flash19enable_sm80_to_sm89INS1_16FlashAttnFwdSm80INS1_25CollectiveMainloopFwdSm80ILi4ELi1ELb0EN4cute5tupleIJNS5_1CILi128EEENS7_ILi80EEENS7_ILi64EEEEEELi64ENS_10bfloat16_tEfNS_4arch4Sm80ELb0ELb1ELb1ELb1ELb1ELb0ELb1ELb1EEENS1_21CollectiveEpilogueFwdINS6_IJS8_SA_S9_EEENS6_IJNS7_ILi1EEESI_SI_EEESC_SE_Li128ELb1ELb1ELb1ELb0EEENS1_36VarlenDynamicPersistentTileSchedulerILi128ELi80ELi128ELi128ELb1ELb1ELb0ELb1ELb0ELb1EEEEEEEEEvNT_6ParamsE)
        /*004c*/ 	.short	0x0380
        /*004e*/ 	.short	0x0438


	//----- nvinfo : EIATTR_SW_WAR
	.align		4
.L_122:
        /*0050*/ 	.byte	0x04, 0x36
        /*0052*/ 	.short	(.L_124 - .L_123)
.L_123:
        /*0054*/ 	.word	0x00000008
.L_124:


//--------------------- .nv.info._ZN7cutlass13device_kernelIN5flash19enable_sm80_to_sm89INS1_16FlashAttnFwdSm80INS1_25CollectiveMainloopFwdSm80ILi4ELi1ELb0EN4cute5tupleIJNS5_1CILi128EEENS7_ILi80EEENS7_ILi64EEEEEELi64ENS_10bfloat16_tEfNS_4arch4Sm80ELb0ELb1ELb1ELb1ELb1ELb1ELb1ELb1EEENS1_21CollectiveEpilogueFwdINS6_IJS8_SA_S9_EEENS6_IJNS7_ILi1EEESI_SI_EEESC_SE_Li128ELb1ELb1ELb1ELb0EEENS1_36VarlenDynamicPersistentTileSchedulerILi128ELi80ELi128ELi128ELb1ELb1ELb0ELb1ELb0ELb1EEEEEEEEEvNT_6ParamsE --------------------------
	.section	.nv.info._ZN7cutlass13device_kernelIN5flash19enable_sm80_to_sm89INS1_16FlashAttnFwdSm80INS1_25CollectiveMainloopFwdSm80ILi4ELi1ELb0EN4cute5tupleIJNS5_1CILi128EEENS7_ILi80EEENS7_ILi64EEEEEELi64ENS_10bfloat16_tEfNS_4arch4Sm80ELb0ELb1ELb1ELb1ELb1ELb1ELb1ELb1EEENS1_21CollectiveEpilogueFwdINS6_IJS8_SA_S9_EEENS6_IJNS7_ILi1EEESI_SI_EEESC_SE_Li128ELb1ELb1ELb1ELb0EEENS1_36VarlenDynamicPersistentTileSchedulerILi128ELi80ELi128ELi128ELb1ELb1ELb0ELb1ELb0ELb1EEEEEEEEEvNT_6ParamsE,"",@"SHT_CUDA_INFO"
	.sectionflags	@""
	.align	4


	//----- nvinfo : EIATTR_CUDA_API_VERSION
	.align		4
        /*0000*/ 	.byte	0x04, 0x37
        /*0002*/ 	.short	(.L_126 - .L_125)
.L_125:
        /*0004*/ 	.word	0x00000082


	//----- nvinfo : EIATTR_KPARAM_INFO
	.align		4
.L_126:
        /*0008*/ 	.byte	0x04, 0x17
        /*000a*/ 	.short	(.L_128 - .L_127)
.L_127:
        /*000c*/ 	.word	0x00000000
        /*0010*/ 	.short	0x0000
        /*0012*/ 	.short	0x0000
        /*0014*/ 	.byte	0x00, 0xf0, 0xe1, 0x10


	//----- nvinfo : EIATTR_SPARSE_MMA_MASK
	.align		4
.L_128:
        /*0018*/ 	.byte	0x03, 0x50
        /*001a*/ 	.short	0x0000


	//----- nvinfo : EIATTR_MAXREG_COUNT
	.align		4
        /*001c*/ 	.byte	0x03, 0x1b
        /*001e*/ 	.short	0x00ff


	//----- nvinfo : EIATTR_MERCURY_ISA_VERSION
	.align		4
        /*0020*/ 	.byte	0x03, 0x5f
        /*0022*/ 	.short	0x0101


	//----- nvinfo : EIATTR_VRC_CTA_INIT_COUNT
	.align		4
        /*0024*/ 	.byte	0x02, 0x4a
	.zero		1
	.zero		1


	//----- nvinfo : EIATTR_EXIT_INSTR_OFFSETS
	.align		4
        /*0028*/ 	.byte	0x04, 0x1c
        /*002a*/ 	.short	(.L_130 - .L_129)


	//   ....[0]....
.L_129:
        /*002c*/ 	.word	0x00000010


	//----- nvinfo : EIATTR_MAX_THREADS
	.align		4
.L_130:
        /*0030*/ 	.byte	0x04, 0x05
        /*0032*/ 	.short	(.L_132 - .L_131)
.L_131:
        /*0034*/ 	.word	0x00000080
        /*0038*/ 	.word	0x00000001
        /*003c*/ 	.word	0x00000001


	//----- nvinfo : EIATTR_CBANK_PARAM_SIZE
	.align		4
.L_132:
        /*0040*/ 	.byte	0x03, 0x19
        /*0042*/ 	.short	0x0438


	//----- nvinfo : EIATTR_PARAM_CBANK
	.align		4
        /*0044*/ 	.byte	0x04, 0x0a
        /*0046*/ 	.short	(.L_134 - .L_133)
	.align		4
.L_133:
        /*0048*/ 	.word	index@(.nv.constant0._ZN7cutlass13device_kernelIN5flash19enable_sm80_to_sm89INS1_16FlashAttnFwdSm80INS1_25CollectiveMainloopFwdSm80ILi4ELi1ELb0EN4cute5tupleIJNS5_1CILi128EEENS7_ILi80EEENS7_ILi64EEEEEELi64ENS_10bfloat16_tEfNS_4arch4Sm80ELb0ELb1ELb1ELb1ELb1ELb1ELb1ELb1EEENS1_21CollectiveEpilogueFwdINS6_IJS8_SA_S9_EEENS6_IJNS7_ILi1EEESI_SI_EEESC_SE_Li128ELb1ELb1ELb1ELb0EEENS1_36VarlenDynamicPersistentTileSchedulerILi128ELi80ELi128ELi128ELb1ELb1ELb0ELb1ELb0ELb1EEEEEEEEEvNT_6ParamsE)
        /*004c*/ 	.short	0x0380
        /*004e*/ 	.short	0x0438


	//----- nvinfo : EIATTR_SW_WAR
	.align		4
.L_134:
        /*0050*/ 	.byte	0x04, 0x36
        /*0052*/ 	.short	(.L_136 - .L_135)
.L_135:
        /*0054*/ 	.word	0x00000008
.L_136:


//--------------------- .nv.info._ZN7cutlass13device_kernelIN5flash19enable_sm80_to_sm89INS1_16FlashAttnFwdSm80INS1_25CollectiveMainloopFwdSm80ILi4ELi1ELb0EN4cute5tupleIJNS5_1CILi128EEENS7_ILi112EEENS7_ILi64EEEEEELi64ENS_10bfloat16_tEfNS_4arch4Sm80ELb1ELb0ELb1ELb0ELb1ELb0ELb1ELb1EEENS1_21CollectiveEpilogueFwdINS6_IJS8_SA_S9_EEENS6_IJNS7_ILi1EEESI_SI_EEESC_SE_Li128ELb0ELb1ELb1ELb0EEENS1_30DynamicPersistentTileSchedulerILi128ELi128ELb1ELb1ELb0EEEEEEEEEvNT_6ParamsE --------------------------
	.section	.nv.info._ZN7cutlass13device_kernelIN5flash19enable_sm80_to_sm89INS1_16FlashAttnFwdSm80INS1_25CollectiveMainloopFwdSm80ILi4ELi1ELb0EN4cute5tupleIJNS5_1CILi128EEENS7_ILi112EEENS7_ILi64EEEEEELi64ENS_10bfloat16_tEfNS_4arch4Sm80ELb1ELb0ELb1ELb0ELb1ELb0ELb1ELb1EEENS1_21CollectiveEpilogueFwdINS6_IJS8_SA_S9_EEENS6_IJNS7_ILi1EEESI_SI_EEESC_SE_Li128ELb0ELb1ELb1ELb0EEENS1_30DynamicPersistentTileSchedulerILi128ELi128ELb1ELb1ELb0EEEEEEEEEvNT_6ParamsE,"",@"SHT_CUDA_INFO"
	.sectionflags	@""
	.align	4


	//----- nvinfo : EIATTR_CUDA_API_VERSION
	.align		4
        /*0000*/ 	.byte	0x04, 0x37
        /*0002*/ 	.short	(.L_138 - .L_137)
.L_137:
        /*0004*/ 	.word	0x00000082


	//----- nvinfo : EIATTR_KPARAM_INFO
	.align		4
.L_138:
        /*0008*/ 	.byte	0x04, 0x17
        /*000a*/ 	.short	(.L_140 - .L_139)
.L_139:
        /*000c*/ 	.word	0x00000000
        /*0010*/ 	.short	0x0000
        /*0012*/ 	.short	0x0000
        /*0014*/ 	.byte	0x00, 0xf0, 0xa1, 0x10


	//----- nvinfo : EIATTR_SPARSE_MMA_MASK
	.align		4
.L_140:
        /*0018*/ 	.byte	0x03, 0x50
        /*001a*/ 	.short	0x0000


	//----- nvinfo : EIATTR_MAXREG_COUNT
	.align		4
        /*001c*/ 	.byte	0x03, 0x1b
        /*001e*/ 	.short	0x00ff


	//----- nvinfo : EIATTR_MERCURY_ISA_VERSION
	.align		4
        /*0020*/ 	.byte	0x03, 0x5f
        /*0022*/ 	.short	0x0101


	//----- nvinfo : EIATTR_VRC_CTA_INIT_COUNT
	.align		4
        /*0024*/ 	.byte	0x02, 0x4a
	.zero		1
	.zero		1


	//----- nvinfo : EIATTR_EXIT_INSTR_OFFSETS
	.align		4
        /*0028*/ 	.byte	0x04, 0x1c
        /*002a*/ 	.short	(.L_142 - .L_141)


	//   ....[0]....
.L_141:
        /*002c*/ 	.word	0x00000010


	//----- nvinfo : EIATTR_MAX_THREADS
	.align		4
.L_142:
        /*0030*/ 	.byte	0x04, 0x05
        /*0032*/ 	.short	(.L_144 - .L_143)
.L_143:
        /*0034*/ 	.word	0x00000080
        /*0038*/ 	.word	0x00000001
        /*003c*/ 	.word	0x00000001


	//----- nvinfo : EIATTR_CBANK_PARAM_SIZE
	.align		4
.L_144:
        /*0040*/ 	.byte	0x03, 0x19
        /*0042*/ 	.short	0x0428


	//----- nvinfo : EIATTR_PARAM_CBANK
	.align		4
        /*0044*/ 	.byte	0x04, 0x0a
        /*0046*/ 	.short	(.L_146 - .L_145)
	.align		4
.L_145:
        /*0048*/ 	.word	index@(.nv.constant0._ZN7cutlass13device_kernelIN5flash19enable_sm80_to_sm89INS1_16FlashAttnFwdSm80INS1_25CollectiveMainloopFwdSm80ILi4ELi1ELb0EN4cute5tupleIJNS5_1CILi128EEENS7_ILi112EEENS7_ILi64EEEEEELi64ENS_10bfloat16_tEfNS_4arch4Sm80ELb1ELb0ELb1ELb0ELb1ELb0ELb1ELb1EEENS1_21CollectiveEpilogueFwdINS6_IJS8_SA_S9_EEENS6_IJNS7_ILi1EEESI_SI_EEESC_SE_Li128ELb0ELb1ELb1ELb0EEENS1_30DynamicPersistentTileSchedulerILi128ELi128ELb1ELb1ELb0EEEEEEEEEvNT_6ParamsE)
        /*004c*/ 	.short	0x0380
        /*004e*/ 	.short	0x0428


	//----- nvinfo : EIATTR_SW_WAR
	.align		4
.L_146:
        /*0050*/ 	.byte	0x04, 0x36
        /*0052*/ 	.short	(.L_148 - .L_147)
.L_147:
        /*0054*/ 	.word	0x00000008
.L_148:


//--------------------- .nv.info._ZN7cutlass13device_kernelIN5flash19enable_sm80_to_sm89INS1_16FlashAttnFwdSm80INS1_25CollectiveMainloopFwdSm80ILi4ELi1ELb0EN4cute5tupleIJNS5_1CILi128EEENS7_ILi80EEENS7_ILi64EEEEEELi64ENS_10bfloat16_tEfNS_4arch4Sm80ELb1ELb0ELb1ELb1ELb1ELb0ELb1ELb1EEENS1_21CollectiveEpilogueFwdINS6_IJS8_SA_S9_EEENS6_IJNS7_ILi1EEESI_SI_EEESC_SE_Li128ELb1ELb1ELb1ELb0EEENS1_36VarlenDynamicPersistentTileSchedulerILi128ELi80ELi128ELi128ELb1ELb1ELb0ELb1ELb1ELb1EEEEEEEEEvNT_6ParamsE --------------------------
	.section	.nv.info._ZN7cutlass13device_kernelIN5flash19enable_sm80_to_sm89INS1_16FlashAttnFwdSm80INS1_25CollectiveMainloopFwdSm80ILi4ELi1ELb0EN4cute5tupleIJNS5_1CILi128EEENS7_ILi80EEENS7_ILi64EEEEEELi64ENS_10bfloat16_tEfNS_4arch4Sm80ELb1ELb0ELb1ELb1ELb1ELb0ELb1ELb1EEENS1_21CollectiveEpilogueFwdINS6_IJS8_SA_S9_EEENS6_IJNS7_ILi1EEESI_SI_EEESC_SE_Li128ELb1ELb1ELb1ELb0EEENS1_36VarlenDynamicPersistentTileSchedulerILi128ELi80ELi128ELi128ELb1ELb1ELb0ELb1ELb1ELb1EEEEEEEEEvNT_6ParamsE,"",@"SHT_CUDA_INFO"
	.sectionflags	@""
	.align	4


	//----- nvinfo : EIATTR_CUDA_API_VERSION
	.align		4
        /*0000*/ 	.byte	0x04, 0x37
        /*0002*/ 	.short	(.L_150 - .L_149)
.L_149:
        /*0004*/ 	.word	0x00000082


	//----- nvinfo : EIATTR_KPARAM_INFO
	.align		4
.L_150:
        /*0008*/ 	.byte	0x04, 0x17
        /*000a*/ 	.short	(.L_152 - .L_151)
.L_151:
        /*000c*/ 	.word	0x00000000
        /*0010*/ 	.short	0x0000
        /*0012*/ 	.short	0x0000
        /*0014*/ 	.byte	0x00, 0xf0, 0xe1, 0x10


	//----- nvinfo : EIATTR_SPARSE_MMA_MASK
	.align		4
.L_152:
        /*0018*/ 	.byte	0x03, 0x50
        /*001a*/ 	.short	0x0000


	//----- nvinfo : EIATTR_MAXREG_COUNT
	.align		4
        /*001c*/ 	.byte	0x03, 0x1b
        /*001e*/ 	.short	0x00ff


	//----- nvinfo : EIATTR_MERCURY_ISA_VERSION
	.align		4
        /*0020*/ 	.byte	0x03, 0x5f
        /*0022*/ 	.short	0x0101


	//----- nvinfo : EIATTR_VRC_CTA_INIT_COUNT
	.align		4
        /*0024*/ 	.byte	0x02, 0x4a
	.zero		1
	.zero		1


	//----- nvinfo : EIATTR_EXIT_INSTR_OFFSETS
	.align		4
        /*0028*/ 	.byte	0x04, 0x1c
        /*002a*/ 	.short	(.L_154 - .L_153)


	//   ....[0]....
.L_153:
        /*002c*/ 	.word	0x00000010


	//----- nvinfo : EIATTR_MAX_THREADS
	.align		4
.L_154:
        /*0030*/ 	.byte	0x04, 0x05
        /*0032*/ 	.short	(.L_156 - .L_155)
.L_155:
        /*0034*/ 	.word	0x00000080
        /*0038*/ 	.word	0x00000001
        /*003c*/ 	.word	0x00000001


	//----- nvinfo : EIATTR_CBANK_PARAM_SIZE
	.align		4
.L_156:
        /*0040*/ 	.byte	0x03, 0x19
        /*0042*/ 	.short	0x0438


	//----- nvinfo : EIATTR_PARAM_CBANK
	.align		4
        /*0044*/ 	.byte	0x04, 0x0a
        /*0046*/ 	.short	(.L_158 - .L_157)
	.align		4
.L_157:
        /*0048*/ 	.word	index@(.nv.constant0._ZN7cutlass13device_kernelIN5flash19enable_sm80_to_sm89INS1_16FlashAttnFwdSm80INS1_25CollectiveMainloopFwdSm80ILi4ELi1ELb0EN4cute5tupleIJNS5_1CILi128EEENS7_ILi80EEENS7_ILi64EEEEEELi64ENS_10bfloat16_tEfNS_4arch4Sm80ELb1ELb0ELb1ELb1ELb1ELb0ELb1ELb1EEENS1_21CollectiveEpilogueFwdINS6_IJS8_SA_S9_EEENS6_IJNS7_ILi1EEESI_SI_EEESC_SE_Li128ELb1ELb1ELb1ELb0EEENS1_36VarlenDynamicPersistentTileSchedulerILi128ELi80ELi128ELi128ELb1ELb1ELb0ELb1ELb1ELb1EEEEEEEEEvNT_6ParamsE)
        /*004c*/ 	.short	0x0380
        /*004e*/ 	.short	0x0438


	//----- nvinfo : EIATTR_SW_WAR
	.align		4
.L_158:
        /*0050*/ 	.byte	0x04, 0x36
        /*0052*/ 	.short	(.L_160 - .L_159)
.L_159:
        /*0054*/ 	.word	0x00000008
.L_160:


//--------------------- .nv.info._ZN7cutlass13device_kernelIN5flash19enable_sm80_to_sm89INS1_16FlashAttnFwdSm80INS1_25CollectiveMainloopFwdSm80ILi4ELi1ELb0EN4cute5tupleIJNS5_1CILi128EEENS7_ILi80EEENS7_ILi64EEEEEELi64ENS_10bfloat16_tEfNS_4arch4Sm80ELb1ELb0ELb1ELb1ELb1ELb1ELb1ELb1EEENS1_21CollectiveEpilogueFwdINS6_IJS8_SA_S9_EEENS6_IJNS7_ILi1EEESI_SI_EEESC_SE_Li128ELb1ELb1ELb1ELb0EEENS1_36VarlenDynamicPersistentTileSchedulerILi128ELi80ELi128ELi128ELb1ELb1ELb0ELb1ELb1ELb1EEEEEEEEEvNT_6ParamsE --------------------------
	.section	.nv.info._ZN7cutlass13device_kernelIN5flash19enable_sm80_to_sm89INS1_16FlashAttnFwdSm80INS1_25CollectiveMainloopFwdSm80ILi4ELi1ELb0EN4cute5tupleIJNS5_1CILi128EEENS7_ILi80EEENS7_ILi64EEEEEELi64ENS_10bfloat16_tEfNS_4arch4Sm80ELb1ELb0ELb1ELb1ELb1ELb1ELb1ELb1EEENS1_21CollectiveEpilogueFwdINS6_IJS8_SA_S9_EEENS6_IJNS7_ILi1EEESI_SI_EEESC_SE_Li128ELb1ELb1ELb1ELb0EEENS1_36VarlenDynamicPersistentTileSchedulerILi128ELi80ELi128ELi128ELb1ELb1ELb0ELb1ELb1ELb1EEEEEEEEEvNT_6ParamsE,"",@"SHT_CUDA_INFO"
	.sectionflags	@""
	.align	4


	//----- nvinfo : EIATTR_CUDA_API_VERSION
	.align		4
        /*0000*/ 	.byte	0x04, 0x37
        /*0002*/ 	.short	(.L_162 - .L_161)
.L_161:
        /*0004*/ 	.word	0x00000082


	//----- nvinfo : EIATTR_KPARAM_INFO
	.align		4
.L_162:
        /*0008*/ 	.byte	0x04, 0x17
        /*000a*/ 	.short	(.L_164 - .L_163)
.L_163:
        /*000c*/ 	.word	0x00000000
        /*0010*/ 	.short	0x0000
        /*0012*/ 	.short	0x0000
        /*0014*/ 	.byte	0x00, 0xf0, 0xe1, 0x10


	//----- nvinfo : EIATTR_SPARSE_MMA_MASK
	.align		4
.L_164:
        /*0018*/ 	.byte	0x03, 0x50
        /*001a*/ 	.short	0x0000


	//----- nvinfo : EIATTR_MAXREG_COUNT
	.align		4
        /*001c*/ 	.byte	0x03, 0x1b
        /*001e*/ 	.short	0x00ff


	//----- nvinfo : EIATTR_MERCURY_ISA_VERSION
	.align		4
        /*0020*/ 	.byte	0x03, 0x5f
        /*0022*/ 	.short	0x0101


	//----- nvinfo : EIATTR_VRC_CTA_INIT_COUNT
	.align		4
        /*0024*/ 	.byte	0x02, 0x4a
	.zero		1
	.zero		1


	//----- nvinfo : EIATTR_EXIT_INSTR_OFFSETS
	.align		4
        /*0028*/ 	.byte	0x04, 0x1c
        /*002a*/ 	.short	(.L_166 - .L_165)


	//   ....[0]....
.L_165:
        /*002c*/ 	.word	0x00000010


	//----- nvinfo : EIATTR_MAX_THREADS
	.align		4
.L_166:
        /*0030*/ 	.byte	0x04, 0x05
        /*0032*/ 	.short	(.L_168 - .L_167)
.L_167:
        /*0034*/ 	.word	0x00000080
        /*0038*/ 	.word	0x00000001
        /*003c*/ 	.word	0x00000001


	//----- nvinfo : EIATTR_CBANK_PARAM_SIZE
	.align		4
.L_168:
        /*0040*/ 	.byte	0x03, 0x19
        /*0042*/ 	.short	0x0438


	//----- nvinfo : EIATTR_PARAM_CBANK
	.align		4
        /*0044*/ 	.byte	0x04, 0x0a
        /*0046*/ 	.short	(.L_170 - .L_169)
	.align		4
.L_169:
        /*0048*/ 	.word	index@(.nv.constant0._ZN7cutlass13device_kernelIN5flash19enable_sm80_to_sm89INS1_16FlashAttnFwdSm80INS1_25CollectiveMainloopFwdSm80ILi4ELi1ELb0EN4cute5tupleIJNS5_1CILi128EEENS7_ILi80EEENS7_ILi64EEEEEELi64ENS_10bfloat16_tEfNS_4arch4Sm80ELb1ELb0ELb1ELb1ELb1ELb1ELb1ELb1EEENS1_21CollectiveEpilogueFwdINS6_IJS8_SA_S9_EEENS6_IJNS7_ILi1EEESI_SI_EEESC_SE_Li128ELb1ELb1ELb1ELb0EEENS1_36VarlenDynamicPersistentTileSchedulerILi128ELi80ELi128ELi128ELb1ELb1ELb0ELb1ELb1ELb1EEEEEEEEEvNT_6ParamsE)
        /*004c*/ 	.short	0x0380
        /*004e*/ 	.short	0x0438


	//----- nvinfo : EIATTR_SW_WAR
	.align		4
.L_170:
        /*0050*/ 	.byte	0x04, 0x36
        /*0052*/ 	.short	(.L_172 - .L_171)
.L_171:
        /*0054*/ 	.word	0x00000008
.L_172:


//--------------------- .nv.callgraph             --------------------------
	.section	.nv.callgraph,"",@"SHT_CUDA_CALLGRAPH"
	.align	4
	.sectionentsize	8
	.align		4
        /*0000*/ 	.word	0x00000000
	.align		4
        /*0004*/ 	.word	0xffffffff
	.align		4
        /*0008*/ 	.word	0x00000000
	.align		4
        /*000c*/ 	.word	0xfffffffe
	.align		4
        /*0010*/ 	.word	0x00000000
	.align		4
        /*0014*/ 	.word	0xfffffffd
	.align		4
        /*0018*/ 	.word	0x00000000
	.align		4
        /*001c*/ 	.word	0xfffffffc


//--------------------- .nv.constant4             --------------------------
	.section	.nv.constant4,"a",@progbits
	.align	8
	.align		8
.nv.constant4:
        /*0000*/ 	.dword	_ZN85_INTERNAL_8e267dba_49_flash_fwd_hdim64_bf16_paged_split_softcap_sm80_cu_f3e6f9ee_37054cuda3std3__45__cpo5beginE
	.align		8
        /*0008*/ 	.dword	_ZN85_INTERNAL_8e267dba_49_flash_fwd_hdim64_bf16_paged_split_softcap_sm80_cu_f3e6f9ee_37054cuda3std3__45__cpo3endE
	.align		8
        /*0010*/ 	.dword	_ZN85_INTERNAL_8e267dba_49_flash_fwd_hdim64_bf16_paged_split_softcap_sm80_cu_f3e6f9ee_37054cuda3std3__45__cpo6cbeginE
	.align		8
        /*0018*/ 	.dword	_ZN85_INTERNAL_8e267dba_49_flash_fwd_hdim64_bf16_paged_split_softcap_sm80_cu_f3e6f9ee_37054cuda3std3__45__cpo4cendE
	.align		8
        /*0020*/ 	.dword	_ZN85_INTERNAL_8e267dba_49_flash_fwd_hdim64_bf16_paged_split_softcap_sm80_cu_f3e6f9ee_37054cuda3std3__487_GLOBAL__N__8e267dba_49_flash_fwd_hdim64_bf16_paged_split_softcap_sm80_cu_f3e6f9ee_37056ignoreE
	.align		8
        /*0028*/ 	.dword	_ZN85_INTERNAL_8e267dba_49_flash_fwd_hdim64_bf16_paged_split_softcap_sm80_cu_f3e6f9ee_37054cuda3std3__419piecewise_constructE
	.align		8
        /*0030*/ 	.dword	_ZN85_INTERNAL_8e267dba_49_flash_fwd_hdim64_bf16_paged_split_softcap_sm80_cu_f3e6f9ee_37054cuda3std3__48in_placeE
	.align		8
        /*0038*/ 	.dword	_ZN85_INTERNAL_8e267dba_49_flash_fwd_hdim64_bf16_paged_split_softcap_sm80_cu_f3e6f9ee_37054cuda3std6ranges3__45__cpo4swapE
	.align		8
        /*0040*/ 	.dword	_ZN85_INTERNAL_8e267dba_49_flash_fwd_hdim64_bf16_paged_split_softcap_sm80_cu_f3e6f9ee_37054cuda3std6ranges3__45__cpo9iter_moveE
	.align		8
        /*0048*/ 	.dword	_ZN85_INTERNAL_8e267dba_49_flash_fwd_hdim64_bf16_paged_split_softcap_sm80_cu_f3e6f9ee_37054cute7productE
	.align		8
        /*0050*/ 	.dword	_ZN85_INTERNAL_8e267dba_49_flash_fwd_hdim64_bf16_paged_split_softcap_sm80_cu_f3e6f9ee_37054cute1_E


//--------------------- .text._ZN7cutlass13device_kernelIN5flash19enable_sm80_to_sm89INS1_16FlashAttnFwdSm80INS1_25CollectiveMainloopFwdSm80ILi4ELi1ELb0EN4cute5tupleIJNS5_1CILi128EEENS7_ILi112EEENS7_ILi64EEEEEELi64ENS_10bfloat16_tEfNS_4arch4Sm80ELb0ELb0ELb1ELb0ELb1ELb0ELb1ELb1EEENS1_21CollectiveEpilogueFwdINS6_IJS8_SA_S9_EEENS6_IJNS7_ILi1EEESI_SI_EEESC_SE_Li128ELb0ELb1ELb1ELb0EEENS1_19SingleTileSchedulerILb0ELb1ELb1ELi128EEEEEEEEEvNT_6ParamsE --------------------------
	.section	.text._ZN7cutlass13device_kernelIN5flash19enable_sm80_to_sm89INS1_16FlashAttnFwdSm80INS1_25CollectiveMainloopFwdSm80ILi4ELi1ELb0EN4cute5tupleIJNS5_1CILi128EEENS7_ILi112EEENS7_ILi64EEEEEELi64ENS_10bfloat16_tEfNS_4arch4Sm80ELb0ELb0ELb1ELb0ELb1ELb0ELb1ELb1EEENS1_21CollectiveEpilogueFwdINS6_IJS8_SA_S9_EEENS6_IJNS7_ILi1EEESI_SI_EEESC_SE_Li128ELb0ELb1ELb1ELb0EEENS1_19SingleTileSchedulerILb0ELb1ELb1ELi128EEEEEEEEEvNT_6ParamsE,"ax",@progbits
	.align	128
.text._ZN7cutlass13device_kernelIN5flash19enable_sm80_to_sm89INS1_16FlashAttnFwdSm80INS1_25CollectiveMainloopFwdSm80ILi4ELi1ELb0EN4cute5tupleIJNS5_1CILi128EEENS7_ILi112EEENS7_ILi64EEEEEELi64ENS_10bfloat16_tEfNS_4arch4Sm80ELb0ELb0ELb1ELb0ELb1ELb0ELb1ELb1EEENS1_21CollectiveEpilogueFwdINS6_IJS8_SA_S9_EEENS6_IJNS7_ILi1EEESI_SI_EEESC_SE_Li128ELb0ELb1ELb1ELb0EEENS1_19SingleTileSchedulerILb0ELb1ELb1ELi128EEEEEEEEEvNT_6ParamsE:
        .type           _ZN7cutlass13device_kernelIN5flash19enable_sm80_to_sm89INS1_16FlashAttnFwdSm80INS1_25CollectiveMainloopFwdSm80ILi4ELi1ELb0EN4cute5tupleIJNS5_1CILi128EEENS7_ILi112EEENS7_ILi64EEEEEELi64ENS_10bfloat16_tEfNS_4arch4Sm80ELb0ELb0ELb1ELb0ELb1ELb0ELb1ELb1EEENS1_21CollectiveEpilogueFwdINS6_IJS8_SA_S9_EEENS6_IJNS7_ILi1EEESI_SI_EEESC_SE_Li128ELb0ELb1ELb1ELb0EEENS1_19SingleTileSchedulerILb0ELb1ELb1ELi128EEEEEEEEEvNT_6ParamsE,@function
        .size           _ZN7cutlass13device_kernelIN5flash19enable_sm80_to_sm89INS1_16FlashAttnFwdSm80INS1_25CollectiveMainloopFwdSm80ILi4ELi1ELb0EN4cute5tupleIJNS5_1CILi128EEENS7_ILi112EEENS7_ILi64EEEEEELi64ENS_10bfloat16_tEfNS_4arch4Sm80ELb0ELb0ELb1ELb0ELb1ELb0ELb1ELb1EEENS1_21CollectiveEpilogueFwdINS6_IJS8_SA_S9_EEENS6_IJNS7_ILi1EEESI_SI_EEESC_SE_Li128ELb0ELb1ELb1ELb0EEENS1_19SingleTileSchedulerILb0ELb1ELb1ELi128EEEEEEEEEvNT_6ParamsE,(.L_x_9 - _ZN7cutlass13device_kernelIN5flash19enable_sm80_to_sm89INS1_16FlashAttnFwdSm80INS1_25CollectiveMainloopFwdSm80ILi4ELi1ELb0EN4cute5tupleIJNS5_1CILi128EEENS7_ILi112EEENS7_ILi64EEEEEELi64ENS_10bfloat16_tEfNS_4arch4Sm80ELb0ELb0ELb1ELb0ELb1ELb0ELb1ELb1EEENS1_21CollectiveEpilogueFwdINS6_IJS8_SA_S9_EEENS6_IJNS7_ILi1EEESI_SI_EEESC_SE_Li128ELb0ELb1ELb1ELb0EEENS1_19SingleTileSchedulerILb0ELb1ELb1ELi128EEEEEEEEEvNT_6ParamsE)
        .other          _ZN7cutlass13device_kernelIN5flash19enable_sm80_to_sm89INS1_16FlashAttnFwdSm80INS1_25CollectiveMainloopFwdSm80ILi4ELi1ELb0EN4cute5tupleIJNS5_1CILi128EEENS7_ILi112EEENS7_ILi64EEEEEELi64ENS_10bfloat16_tEfNS_4arch4Sm80ELb0ELb0ELb1ELb0ELb1ELb0ELb1ELb1EEENS1_21CollectiveEpilogueFwdINS6_IJS8_SA_S9_EEENS6_IJNS7_ILi1EEESI_SI_EEESC_SE_Li128ELb0ELb1ELb1ELb0EEENS1_19SingleTileSchedulerILb0ELb1ELb1ELi128EEEEEEEEEvNT_6ParamsE,@"STO_CUDA_ENTRY STV_DEFAULT"
_ZN7cutlass13device_kernelIN5flash19enable_sm80_to_sm89INS1_16FlashAttnFwdSm80INS1_25CollectiveMainloopFwdSm80ILi4ELi1ELb0EN4cute5tupleIJNS5_1CILi128EEENS7_ILi112EEENS7_ILi64EEEEEELi64ENS_10bfloat16_tEfNS_4arch4Sm80ELb0ELb0ELb1ELb0ELb1ELb0ELb1ELb1EEENS1_21CollectiveEpilogueFwdINS6_IJS8_SA_S9_EEENS6_IJNS7_ILi1EEESI_SI_EEESC_SE_Li128ELb0ELb1ELb1ELb0EEENS1_19SingleTileSchedulerILb0ELb1ELb1ELi128EEEEEEEEEvNT_6ParamsE:
[----:B------:R-:W-:Y:S01]  /*0000*/  LDC R1, c[0x0][0x37c] ;  /* 0x0000df00ff017b82 */ /* 0x000fe20000000800 */
[----:B------:R-:W-:Y:S05]  /*0010*/  EXIT ;  /* 0x000000000000794d */ /* 0x000fea0003800000 */
.L_x_0:
[----:B------:R-:W-:-:S00]  /*0020*/  BRA `(.L_x_0) ;  /* 0xfffffffc00fc7947 */ /* 0x000fc0000383ffff */
[----:B------:R-:W-:-:S00]  /*0030*/  NOP ;  /* 0x0000000000007918 */ /* 0x000fc00000000000 */
        /* <DEDUP_REMOVED lines=12> */
.L_x_9:


//--------------------- .text._ZN7cutlass13device_kernelIN5flash19enable_sm80_to_sm89INS1_16FlashAttnFwdSm80INS1_25CollectiveMainloopFwdSm80ILi4ELi1ELb0EN4cute5tupleIJNS5_1CILi128EEENS7_ILi80EEENS7_ILi64EEEEEELi64ENS_10bfloat16_tEfNS_4arch4Sm80ELb0ELb0ELb1ELb1ELb1ELb0ELb1ELb1EEENS1_21CollectiveEpilogueFwdINS6_IJS8_SA_S9_EEENS6_IJNS7_ILi1EEESI_SI_EEESC_SE_Li128ELb1ELb1ELb1ELb0EEENS1_36VarlenDynamicPersistentTileSchedulerILi128ELi80ELi128ELi128ELb1ELb1ELb0ELb0ELb1ELb1EEEEEEEEEvNT_6ParamsE --------------------------
	.section	.text._ZN7cutlass13device_kernelIN5flash19enable_sm80_to_sm89INS1_16FlashAttnFwdSm80INS1_25CollectiveMainloopFwdSm80ILi4ELi1ELb0EN4cute5tupleIJNS5_1CILi128EEENS7_ILi80EEENS7_ILi64EEEEEELi64ENS_10bfloat16_tEfNS_4arch4Sm80ELb0ELb0ELb1ELb1ELb1ELb0ELb1ELb1EEENS1_21CollectiveEpilogueFwdINS6_IJS8_SA_S9_EEENS6_IJNS7_ILi1EEESI_SI_EEESC_SE_Li128ELb1ELb1ELb1ELb0EEENS1_36VarlenDynamicPersistentTileSchedulerILi128ELi80ELi128ELi128ELb1ELb1ELb0ELb0ELb1ELb1EEEEEEEEEvNT_6ParamsE,"ax",@progbits
	.align	128
.text._ZN7cutlass13device_kernelIN5flash19enable_sm80_to_sm89INS1_16FlashAttnFwdSm80INS1_25CollectiveMainloopFwdSm80ILi4ELi1ELb0EN4cute5tupleIJNS5_1CILi128EEENS7_ILi80EEENS7_ILi64EEEEEELi64ENS_10bfloat16_tEfNS_4arch4Sm80ELb0ELb0ELb1ELb1ELb1ELb0ELb1ELb1EEENS1_21CollectiveEpilogueFwdINS6_IJS8_SA_S9_EEENS6_IJNS7_ILi1EEESI_SI_EEESC_SE_Li128ELb1ELb1ELb1ELb0EEENS1_36VarlenDynamicPersistentTileSchedulerILi128ELi80ELi128ELi128ELb1ELb1ELb0ELb0ELb1ELb1EEEEEEEEEvNT_6ParamsE:
        .type           _ZN7cutlass13device_kernelIN5flash19enable_sm80_to_sm89INS1_16FlashAttnFwdSm80INS1_25CollectiveMainloopFwdSm80ILi4ELi1ELb0EN4cute5tupleIJNS5_1CILi128EEENS7_ILi80EEENS7_ILi64EEEEEELi64ENS_10bfloat16_tEfNS_4arch4Sm80ELb0ELb0ELb1ELb1ELb1ELb0ELb1ELb1EEENS1_21CollectiveEpilogueFwdINS6_IJS8_SA_S9_EEENS6_IJNS7_ILi1EEESI_SI_EEESC_SE_Li128ELb1ELb1ELb1ELb0EEENS1_36VarlenDynamicPersistentTileSchedulerILi128ELi80ELi128ELi128ELb1ELb1ELb0ELb0ELb1ELb1EEEEEEEEEvNT_6ParamsE,@function
        .size           _ZN7cutlass13device_kernelIN5flash19enable_sm80_to_sm89INS1_16FlashAttnFwdSm80INS1_25CollectiveMainloopFwdSm80ILi4ELi1ELb0EN4cute5tupleIJNS5_1CILi128EEENS7_ILi80EEENS7_ILi64EEEEEELi64ENS_10bfloat16_tEfNS_4arch4Sm80ELb0ELb0ELb1ELb1ELb1ELb0ELb1ELb1EEENS1_21CollectiveEpilogueFwdINS6_IJS8_SA_S9_EEENS6_IJNS7_ILi1EEESI_SI_EEESC_SE_Li128ELb1ELb1ELb1ELb0EEENS1_36VarlenDynamicPersistentTileSchedulerILi128ELi80ELi128ELi128ELb1ELb1ELb0ELb0ELb1ELb1EEEEEEEEEvNT_6ParamsE,(.L_x_10 - _ZN7cutlass13device_kernelIN5flash19enable_sm80_to_sm89INS1_16FlashAttnFwdSm80INS1_25CollectiveMainloopFwdSm80ILi4ELi1ELb0EN4cute5tupleIJNS5_1CILi128EEENS7_ILi80EEENS7_ILi64EEEEEELi64ENS_10bfloat16_tEfNS_4arch4Sm80ELb0ELb0ELb1ELb1ELb1ELb0ELb1ELb1EEENS1_21CollectiveEpilogueFwdINS6_IJS8_SA_S9_EEENS6_IJNS7_ILi1EEESI_SI_EEESC_SE_Li128ELb1ELb1ELb1ELb0EEENS1_36VarlenDynamicPersistentTileSchedulerILi128ELi80ELi128ELi128ELb1ELb1ELb0ELb0ELb1ELb1EEEEEEEEEvNT_6ParamsE)
        .other          _ZN7cutlass13device_kernelIN5flash19enable_sm80_to_sm89INS1_16FlashAttnFwdSm80INS1_25CollectiveMainloopFwdSm80ILi4ELi1ELb0EN4cute5tupleIJNS5_1CILi128EEENS7_ILi80EEENS7_ILi64EEEEEELi64ENS_10bfloat16_tEfNS_4arch4Sm80ELb0ELb0ELb1ELb1ELb1ELb0ELb1ELb1EEENS1_21CollectiveEpilogueFwdINS6_IJS8_SA_S9_EEENS6_IJNS7_ILi1EEESI_SI_EEESC_SE_Li128ELb1ELb1ELb1ELb0EEENS1_36VarlenDynamicPersistentTileSchedulerILi128ELi80ELi128ELi128ELb1ELb1ELb0ELb0ELb1ELb1EEEEEEEEEvNT_6ParamsE,@"STO_CUDA_ENTRY STV_DEFAULT"
_ZN7cutlass13device_kernelIN5flash19enable_sm80_to_sm89INS1_16FlashAttnFwdSm80INS1_25CollectiveMainloopFwdSm80ILi4ELi1ELb0EN4cute5tupleIJNS5_1CILi128EEENS7_ILi80EEENS7_ILi64EEEEEELi64ENS_10bfloat16_tEfNS_4arch4Sm80ELb0ELb0ELb1ELb1ELb1ELb0ELb1ELb1EEENS1_21CollectiveEpilogueFwdINS6_IJS8_SA_S9_EEENS6_IJNS7_ILi1EEESI_SI_EEESC_SE_Li128ELb1ELb1ELb1ELb0EEENS1_36VarlenDynamicPersistentTileSchedulerILi128ELi80ELi128ELi128ELb1ELb1ELb0ELb0ELb1ELb1EEEEEEEEEvNT_6ParamsE:
[----:B------:R-:W-:Y:S01]  /*0000*/  LDC R1, c[0x0][0x37c] ;  /* 0x0000df00ff017b82 */ /* 0x000fe20000000800 */
[----:B------:R-:W-:Y:S05]  /*0010*/  EXIT ;  /* 0x000000000000794d */ /* 0x000fea0003800000 */
.L_x_1:
        /* <DEDUP_REMOVED lines=14> */
.L_x_10:


//--------------------- .text._ZN7cutlass13device_kernelIN5flash19enable_sm80_to_sm89INS1_16FlashAttnFwdSm80INS1_25CollectiveMainloopFwdSm80ILi4ELi1ELb0EN4cute5tupleIJNS5_1CILi128EEENS7_ILi80EEENS7_ILi64EEEEEELi64ENS_10bfloat16_tEfNS_4arch4Sm80ELb0ELb0ELb1ELb1ELb1ELb1ELb1ELb1EEENS1_21CollectiveEpilogueFwdINS6_IJS8_SA_S9_EEENS6_IJNS7_ILi1EEESI_SI_EEESC_SE_Li128ELb1ELb1ELb1ELb0EEENS1_36VarlenDynamicPersistentTileSchedulerILi128ELi80ELi128ELi128ELb1ELb1ELb0ELb0ELb1ELb1EEEEEEEEEvNT_6ParamsE --------------------------
	.section	.text._ZN7cutlass13device_kernelIN5flash19enable_sm80_to_sm89INS1_16FlashAttnFwdSm80INS1_25CollectiveMainloopFwdSm80ILi4ELi1ELb0EN4cute5tupleIJNS5_1CILi128EEENS7_ILi80EEENS7_ILi64EEEEEELi64ENS_10bfloat16_tEfNS_4arch4Sm80ELb0ELb0ELb1ELb1ELb1ELb1ELb1ELb1EEENS1_21CollectiveEpilogueFwdINS6_IJS8_SA_S9_EEENS6_IJNS7_ILi1EEESI_SI_EEESC_SE_Li128ELb1ELb1ELb1ELb0EEENS1_36VarlenDynamicPersistentTileSchedulerILi128ELi80ELi128ELi128ELb1ELb1ELb0ELb0ELb1ELb1EEEEEEEEEvNT_6ParamsE,"ax",@progbits
	.align	128
.text._ZN7cutlass13device_kernelIN5flash19enable_sm80_to_sm89INS1_16FlashAttnFwdSm80INS1_25CollectiveMainloopFwdSm80ILi4ELi1ELb0EN4cute5tupleIJNS5_1CILi128EEENS7_ILi80EEENS7_ILi64EEEEEELi64ENS_10bfloat16_tEfNS_4arch4Sm80ELb0ELb0ELb1ELb1ELb1ELb1ELb1ELb1EEENS1_21CollectiveEpilogueFwdINS6_IJS8_SA_S9_EEENS6_IJNS7_ILi1EEESI_SI_EEESC_SE_Li128ELb1ELb1ELb1ELb0EEENS1_36VarlenDynamicPersistentTileSchedulerILi128ELi80ELi128ELi128ELb1ELb1ELb0ELb0ELb1ELb1EEEEEEEEEvNT_6ParamsE:
        .type           _ZN7cutlass13device_kernelIN5flash19enable_sm80_to_sm89INS1_16FlashAttnFwdSm80INS1_25CollectiveMainloopFwdSm80ILi4ELi1ELb0EN4cute5tupleIJNS5_1CILi128EEENS7_ILi80EEENS7_ILi64EEEEEELi64ENS_10bfloat16_tEfNS_4arch4Sm80ELb0ELb0ELb1ELb1ELb1ELb1ELb1ELb1EEENS1_21CollectiveEpilogueFwdINS6_IJS8_SA_S9_EEENS6_IJNS7_ILi1EEESI_SI_EEESC_SE_Li128ELb1ELb1ELb1ELb0EEENS1_36VarlenDynamicPersistentTileSchedulerILi128ELi80ELi128ELi128ELb1ELb1ELb0ELb0ELb1ELb1EEEEEEEEEvNT_6ParamsE,@function
        .size           _ZN7cutlass13device_kernelIN5flash19enable_sm80_to_sm89INS1_16FlashAttnFwdSm80INS1_25CollectiveMainloopFwdSm80ILi4ELi1ELb0EN4cute5tupleIJNS5_1CILi128EEENS7_ILi80EEENS7_ILi64EEEEEELi64ENS_10bfloat16_tEfNS_4arch4Sm80ELb0ELb0ELb1ELb1ELb1ELb1ELb1ELb1EEENS1_21CollectiveEpilogueFwdINS6_IJS8_SA_S9_EEENS6_IJNS7_ILi1EEESI_SI_EEESC_SE_Li128ELb1ELb1ELb1ELb0EEENS1_36VarlenDynamicPersistentTileSchedulerILi128ELi80ELi128ELi128ELb1ELb1ELb0ELb0ELb1ELb1EEEEEEEEEvNT_6ParamsE,(.L_x_11 - _ZN7cutlass13device_kernelIN5flash19enable_sm80_to_sm89INS1_16FlashAttnFwdSm80INS1_25CollectiveMainloopFwdSm80ILi4ELi1ELb0EN4cute5tupleIJNS5_1CILi128EEENS7_ILi80EEENS7_ILi64EEEEEELi64ENS_10bfloat16_tEfNS_4arch4Sm80ELb0ELb0ELb1ELb1ELb1ELb1ELb1ELb1EEENS1_21CollectiveEpilogueFwdINS6_IJS8_SA_S9_EEENS6_IJNS7_ILi1EEESI_SI_EEESC_SE_Li128ELb1ELb1ELb1ELb0EEENS1_36VarlenDynamicPersistentTileSchedulerILi128ELi80ELi128ELi128ELb1ELb1ELb0ELb0ELb1ELb1EEEEEEEEEvNT_6ParamsE)
        .other          _ZN7cutlass13device_kernelIN5flash19enable_sm80_to_sm89INS1_16FlashAttnFwdSm80INS1_25CollectiveMainloopFwdSm80ILi4ELi1ELb0EN4cute5tupleIJNS5_1CILi128EEENS7_ILi80EEENS7_ILi64EEEEEELi64ENS_10bfloat16_tEfNS_4arch4Sm80ELb0ELb0ELb1ELb1ELb1ELb1ELb1ELb1EEENS1_21CollectiveEpilogueFwdINS6_IJS8_SA_S9_EEENS6_IJNS7_ILi1EEESI_SI_EEESC_SE_Li128ELb1ELb1ELb1ELb0EEENS1_36VarlenDynamicPersistentTileSchedulerILi128ELi80ELi128ELi128ELb1ELb1ELb0ELb0ELb1ELb1EEEEEEEEEvNT_6ParamsE,@"STO_CUDA_ENTRY STV_DEFAULT"
_ZN7cutlass13device_kernelIN5flash19enable_sm80_to_sm89INS1_16FlashAttnFwdSm80INS1_25CollectiveMainloopFwdSm80ILi4ELi1ELb0EN4cute5tupleIJNS5_1CILi128EEENS7_ILi80EEENS7_ILi64EEEEEELi64ENS_10bfloat16_tEfNS_4arch4Sm80ELb0ELb0ELb1ELb1ELb1ELb1ELb1ELb1EEENS1_21CollectiveEpilogueFwdINS6_IJS8_SA_S9_EEENS6_IJNS7_ILi1EEESI_SI_EEESC_SE_Li128ELb1ELb1ELb1ELb0EEENS1_36VarlenDynamicPersistentTileSchedulerILi128ELi80ELi128ELi128ELb1ELb1ELb0ELb0ELb1ELb1EEEEEEEEEvNT_6ParamsE:
[----:B------:R-:W-:Y:S01]  /*0000*/  LDC R1, c[0x0][0x37c] ;  /* 0x0000df00ff017b82 */ /* 0x000fe20000000800 */
[----:B------:R-:W-:Y:S05]  /*0010*/  EXIT ;  /* 0x000000000000794d */ /* 0x000fea0003800000 */
.L_x_2:
        /* <DEDUP_REMOVED lines=14> */
.L_x_11:


//--------------------- .text._ZN7cutlass13device_kernelIN5flash19enable_sm80_to_sm89INS1_16FlashAttnFwdSm80INS1_25CollectiveMainloopFwdSm80ILi4ELi1ELb0EN4cute5tupleIJNS5_1CILi128EEENS7_ILi96EEENS7_ILi64EEEEEELi64ENS_10bfloat16_tEfNS_4arch4Sm80ELb0ELb1ELb1ELb0ELb1ELb0ELb1ELb1EEENS1_21CollectiveEpilogueFwdINS6_IJS8_SA_S9_EEENS6_IJNS7_ILi1EEESI_SI_EEESC_SE_Li128ELb0ELb1ELb1ELb0EEENS1_19SingleTileSchedulerILb0ELb1ELb1ELi128EEEEEEEEEvNT_6ParamsE --------------------------
	.section	.text._ZN7cutlass13device_kernelIN5flash19enable_sm80_to_sm89INS1_16FlashAttnFwdSm80INS1_25CollectiveMainloopFwdSm80ILi4ELi1ELb0EN4cute5tupleIJNS5_1CILi128EEENS7_ILi96EEENS7_ILi64EEEEEELi64ENS_10bfloat16_tEfNS_4arch4Sm80ELb0ELb1ELb1ELb0ELb1ELb0ELb1ELb1EEENS1_21CollectiveEpilogueFwdINS6_IJS8_SA_S9_EEENS6_IJNS7_ILi1EEESI_SI_EEESC_SE_Li128ELb0ELb1ELb1ELb0EEENS1_19SingleTileSchedulerILb0ELb1ELb1ELi128EEEEEEEEEvNT_6ParamsE,"ax",@progbits
	.align	128
.text._ZN7cutlass13device_kernelIN5flash19enable_sm80_to_sm89INS1_16FlashAttnFwdSm80INS1_25CollectiveMainloopFwdSm80ILi4ELi1ELb0EN4cute5tupleIJNS5_1CILi128EEENS7_ILi96EEENS7_ILi64EEEEEELi64ENS_10bfloat16_tEfNS_4arch4Sm80ELb0ELb1ELb1ELb0ELb1ELb0ELb1ELb1EEENS1_21CollectiveEpilogueFwdINS6_IJS8_SA_S9_EEENS6_IJNS7_ILi1EEESI_SI_EEESC_SE_Li128ELb0ELb1ELb1ELb0EEENS1_19SingleTileSchedulerILb0ELb1ELb1ELi128EEEEEEEEEvNT_6ParamsE:
        .type           _ZN7cutlass13device_kernelIN5flash19enable_sm80_to_sm89INS1_16FlashAttnFwdSm80INS1_25CollectiveMainloopFwdSm80ILi4ELi1ELb0EN4cute5tupleIJNS5_1CILi128EEENS7_ILi96EEENS7_ILi64EEEEEELi64ENS_10bfloat16_tEfNS_4arch4Sm80ELb0ELb1ELb1ELb0ELb1ELb0ELb1ELb1EEENS1_21CollectiveEpilogueFwdINS6_IJS8_SA_S9_EEENS6_IJNS7_ILi1EEESI_SI_EEESC_SE_Li128ELb0ELb1ELb1ELb0EEENS1_19SingleTileSchedulerILb0ELb1ELb1ELi128EEEEEEEEEvNT_6ParamsE,@function
        .size           _ZN7cutlass13device_kernelIN5flash19enable_sm80_to_sm89INS1_16FlashAttnFwdSm80INS1_25CollectiveMainloopFwdSm80ILi4ELi1ELb0EN4cute5tupleIJNS5_1CILi128EEENS7_ILi96EEENS7_ILi64EEEEEELi64ENS_10bfloat16_tEfNS_4arch4Sm80ELb0ELb1ELb1ELb0ELb1ELb0ELb1ELb1EEENS1_21CollectiveEpilogueFwdINS6_IJS8_SA_S9_EEENS6_IJNS7_ILi1EEESI_SI_EEESC_SE_Li128ELb0ELb1ELb1ELb0EEENS1_19SingleTileSchedulerILb0ELb1ELb1ELi128EEEEEEEEEvNT_6ParamsE,(.L_x_12 - _ZN7cutlass13device_kernelIN5flash19enable_sm80_to_sm89INS1_16FlashAttnFwdSm80INS1_25CollectiveMainloopFwdSm80ILi4ELi1ELb0EN4cute5tupleIJNS5_1CILi128EEENS7_ILi96EEENS7_ILi64EEEEEELi64ENS_10bfloat16_tEfNS_4arch4Sm80ELb0ELb1ELb1ELb0ELb1ELb0ELb1ELb1EEENS1_21CollectiveEpilogueFwdINS6_IJS8_SA_S9_EEENS6_IJNS7_ILi1EEESI_SI_EEESC_SE_Li128ELb0ELb1ELb1ELb0EEENS1_19SingleTileSchedulerILb0ELb1ELb1ELi128EEEEEEEEEvNT_6ParamsE)
        .other          _ZN7cutlass13device_kernelIN5flash19enable_sm80_to_sm89INS1_16FlashAttnFwdSm80INS1_25CollectiveMainloopFwdSm80ILi4ELi1ELb0EN4cute5tupleIJNS5_1CILi128EEENS7_ILi96EEENS7_ILi64EEEEEELi64ENS_10bfloat16_tEfNS_4arch4Sm80ELb0ELb1ELb1ELb0ELb1ELb0ELb1ELb1EEENS1_21CollectiveEpilogueFwdINS6_IJS8_SA_S9_EEENS6_IJNS7_ILi1EEESI_SI_EEESC_SE_Li128ELb0ELb1ELb1ELb0EEENS1_19SingleTileSchedulerILb0ELb1ELb1ELi128EEEEEEEEEvNT_6ParamsE,@"STO_CUDA_ENTRY STV_DEFAULT"
_ZN7cutlass13device_kernelIN5flash19enable_sm80_to_sm89INS1_16FlashAttnFwdSm80INS1_25CollectiveMainloopFwdSm80ILi4ELi1ELb0EN4cute5tupleIJNS5_1CILi128EEENS7_ILi96EEENS7_ILi64EEEEEELi64ENS_10bfloat16_tEfNS_4arch4Sm80ELb0ELb1ELb1ELb0ELb1ELb0ELb1ELb1EEENS1_21CollectiveEpilogueFwdINS6_IJS8_SA_S9_EEENS6_IJNS7_ILi1EEESI_SI_EEESC_SE_Li128ELb0ELb1ELb1ELb0EEENS1_19SingleTileSchedulerILb0ELb1ELb1ELi128EEEEEEEEEvNT_6ParamsE:
[----:B------:R-:W-:Y:S01]  /*0000*/  LDC R1, c[0x0][0x37c] ;  /* 0x0000df00ff017b82 */ /* 0x000fe20000000800 */
[----:B------:R-:W-:Y:S05]  /*0010*/  EXIT ;  /* 0x000000000000794d */ /* 0x000fea0003800000 */
.L_x_3:
        /* <DEDUP_REMOVED lines=14> */
.L_x_12:


//--------------------- .text._ZN7cutlass13device_kernelIN5flash19enable_sm80_to_sm89INS1_16FlashAttnFwdSm80INS1_25CollectiveMainloopFwdSm80ILi4ELi1ELb0EN4cute5tupleIJNS5_1CILi128EEENS7_ILi80EEENS7_ILi64EEEEEELi64ENS_10bfloat16_tEfNS_4arch4Sm80ELb0ELb1ELb1ELb1ELb1ELb0ELb1ELb1EEENS1_21CollectiveEpilogueFwdINS6_IJS8_SA_S9_EEENS6_IJNS7_ILi1EEESI_SI_EEESC_SE_Li128ELb1ELb1ELb1ELb0EEENS1_36VarlenDynamicPersistentTileSchedulerILi128ELi80ELi128ELi128ELb1ELb1ELb0ELb1ELb0ELb1EEEEEEEEEvNT_6ParamsE --------------------------
	.section	.text._ZN7cutlass13device_kernelIN5flash19enable_sm80_to_sm89INS1_16FlashAttnFwdSm80INS1_25CollectiveMainloopFwdSm80ILi4ELi1ELb0EN4cute5tupleIJNS5_1CILi128EEENS7_ILi80EEENS7_ILi64EEEEEELi64ENS_10bfloat16_tEfNS_4arch4Sm80ELb0ELb1ELb1ELb1ELb1ELb0ELb1ELb1EEENS1_21CollectiveEpilogueFwdINS6_IJS8_SA_S9_EEENS6_IJNS7_ILi1EEESI_SI_EEESC_SE_Li128ELb1ELb1ELb1ELb0EEENS1_36VarlenDynamicPersistentTileSchedulerILi128ELi80ELi128ELi128ELb1ELb1ELb0ELb1ELb0ELb1EEEEEEEEEvNT_6ParamsE,"ax",@progbits
	.align	128
.text._ZN7cutlass13device_kernelIN5flash19enable_sm80_to_sm89INS1_16FlashAttnFwdSm80INS1_25CollectiveMainloopFwdSm80ILi4ELi1ELb0EN4cute5tupleIJNS5_1CILi128EEENS7_ILi80EEENS7_ILi64EEEEEELi64ENS_10bfloat16_tEfNS_4arch4Sm80ELb0ELb1ELb1ELb1ELb1ELb0ELb1ELb1EEENS1_21CollectiveEpilogueFwdINS6_IJS8_SA_S9_EEENS6_IJNS7_ILi1EEESI_SI_EEESC_SE_Li128ELb1ELb1ELb1ELb0EEENS1_36VarlenDynamicPersistentTileSchedulerILi128ELi80ELi128ELi128ELb1ELb1ELb0ELb1ELb0ELb1EEEEEEEEEvNT_6ParamsE:
        .type           _ZN7cutlass13device_kernelIN5flash19enable_sm80_to_sm89INS1_16FlashAttnFwdSm80INS1_25CollectiveMainloopFwdSm80ILi4ELi1ELb0EN4cute5tupleIJNS5_1CILi128EEENS7_ILi80EEENS7_ILi64EEEEEELi64ENS_10bfloat16_tEfNS_4arch4Sm80ELb0ELb1ELb1ELb1ELb1ELb0ELb1ELb1EEENS1_21CollectiveEpilogueFwdINS6_IJS8_SA_S9_EEENS6_IJNS7_ILi1EEESI_SI_EEESC_SE_Li128ELb1ELb1ELb1ELb0EEENS1_36VarlenDynamicPersistentTileSchedulerILi128ELi80ELi128ELi128ELb1ELb1ELb0ELb1ELb0ELb1EEEEEEEEEvNT_6ParamsE,@function
        .size           _ZN7cutlass13device_kernelIN5flash19enable_sm80_to_sm89INS1_16FlashAttnFwdSm80INS1_25CollectiveMainloopFwdSm80ILi4ELi1ELb0EN4cute5tupleIJNS5_1CILi128EEENS7_ILi80EEENS7_ILi64EEEEEELi64ENS_10bfloat16_tEfNS_4arch4Sm80ELb0ELb1ELb1ELb1ELb1ELb0ELb1ELb1EEENS1_21CollectiveEpilogueFwdINS6_IJS8_SA_S9_EEENS6_IJNS7_ILi1EEESI_SI_EEESC_SE_Li128ELb1ELb1ELb1ELb0EEENS1_36VarlenDynamicPersistentTileSchedulerILi128ELi80ELi128ELi128ELb1ELb1ELb0ELb1ELb0ELb1EEEEEEEEEvNT_6ParamsE,(.L_x_13 - _ZN7cutlass13device_kernelIN5flash19enable_sm80_to_sm89INS1_16FlashAttnFwdSm80INS1_25CollectiveMainloopFwdSm80ILi4ELi1ELb0EN4cute5tupleIJNS5_1CILi128EEENS7_ILi80EEENS7_ILi64EEEEEELi64ENS_10bfloat16_tEfNS_4arch4Sm80ELb0ELb1ELb1ELb1ELb1ELb0ELb1ELb1EEENS1_21CollectiveEpilogueFwdINS6_IJS8_SA_S9_EEENS6_IJNS7_ILi1EEESI_SI_EEESC_SE_Li128ELb1ELb1ELb1ELb0EEENS1_36VarlenDynamicPersistentTileSchedulerILi128ELi80ELi128ELi128ELb1ELb1ELb0ELb1ELb0ELb1EEEEEEEEEvNT_6ParamsE)
        .other          _ZN7cutlass13device_kernelIN5flash19enable_sm80_to_sm89INS1_16FlashAttnFwdSm80INS1_25CollectiveMainloopFwdSm80ILi4ELi1ELb0EN4cute5tupleIJNS5_1CILi128EEENS7_ILi80EEENS7_ILi64EEEEEELi64ENS_10bfloat16_tEfNS_4arch4Sm80ELb0ELb1ELb1ELb1ELb1ELb0ELb1ELb1EEENS1_21CollectiveEpilogueFwdINS6_IJS8_SA_S9_EEENS6_IJNS7_ILi1EEESI_SI_EEESC_SE_Li128ELb1ELb1ELb1ELb0EEENS1_36VarlenDynamicPersistentTileSchedulerILi128ELi80ELi128ELi128ELb1ELb1ELb0ELb1ELb0ELb1EEEEEEEEEvNT_6ParamsE,@"STO_CUDA_ENTRY STV_DEFAULT"
_ZN7cutlass13device_kernelIN5flash19enable_sm80_to_sm89INS1_16FlashAttnFwdSm80INS1_25CollectiveMainloopFwdSm80ILi4ELi1ELb0EN4cute5tupleIJNS5_1CILi128EEENS7_ILi80EEENS7_ILi64EEEEEELi64ENS_10bfloat16_tEfNS_4arch4Sm80ELb0ELb1ELb1ELb1ELb1ELb0ELb1ELb1EEENS1_21CollectiveEpilogueFwdINS6_IJS8_SA_S9_EEENS6_IJNS7_ILi1EEESI_SI_EEESC_SE_Li128ELb1ELb1ELb1ELb0EEENS1_36VarlenDynamicPersistentTileSchedulerILi128ELi80ELi128ELi128ELb1ELb1ELb0ELb1ELb0ELb1EEEEEEEEEvNT_6ParamsE:
[----:B------:R-:W-:Y:S01]  /*0000*/  LDC R1, c[0x0][0x37c] ;  /* 0x0000df00ff017b82 */ /* 0x000fe20000000800 */
[----:B------:R-:W-:Y:S05]  /*0010*/  EXIT ;  /* 0x000000000000794d */ /* 0x000fea0003800000 */
.L_x_4:
        /* <DEDUP_REMOVED lines=14> */
.L_x_13:


//--------------------- .text._ZN7cutlass13device_kernelIN5flash19enable_sm80_to_sm89INS1_16FlashAttnFwdSm80INS1_25CollectiveMainloopFwdSm80ILi4ELi1ELb0EN4cute5tupleIJNS5_1CILi128EEENS7_ILi80EEENS7_ILi64EEEEEELi64ENS_10bfloat16_tEfNS_4arch4Sm80ELb0ELb1ELb1ELb1ELb1ELb1ELb1ELb1EEENS1_21CollectiveEpilogueFwdINS6_IJS8_SA_S9_EEENS6_IJNS7_ILi1EEESI_SI_EEESC_SE_Li128ELb1ELb1ELb1ELb0EEENS1_36VarlenDynamicPersistentTileSchedulerILi128ELi80ELi128ELi128ELb1ELb1ELb0ELb1ELb0ELb1EEEEEEEEEvNT_6ParamsE --------------------------
	.section	.text._ZN7cutlass13device_kernelIN5flash19enable_sm80_to_sm89INS1_16FlashAttnFwdSm80INS1_25CollectiveMainloopFwdSm80ILi4ELi1ELb0EN4cute5tupleIJNS5_1CILi128EEENS7_ILi80EEENS7_ILi64EEEEEELi64ENS_10bfloat16_tEfNS_4arch4Sm80ELb0ELb1ELb1ELb1ELb1ELb1ELb1ELb1EEENS1_21CollectiveEpilogueFwdINS6_IJS8_SA_S9_EEENS6_IJNS7_ILi1EEESI_SI_EEESC_SE_Li128ELb1ELb1ELb1ELb0EEENS1_36VarlenDynamicPersistentTileSchedulerILi128ELi80ELi128ELi128ELb1ELb1ELb0ELb1ELb0ELb1EEEEEEEEEvNT_6ParamsE,"ax",@progbits
	.align	128
.text._ZN7cutlass13device_kernelIN5flash19enable_sm80_to_sm89INS1_16FlashAttnFwdSm80INS1_25CollectiveMainloopFwdSm80ILi4ELi1ELb0EN4cute5tupleIJNS5_1CILi128EEENS7_ILi80EEENS7_ILi64EEEEEELi64ENS_10bfloat16_tEfNS_4arch4Sm80ELb0ELb1ELb1ELb1ELb1ELb1ELb1ELb1EEENS1_21CollectiveEpilogueFwdINS6_IJS8_SA_S9_EEENS6_IJNS7_ILi1EEESI_SI_EEESC_SE_Li128ELb1ELb1ELb1ELb0EEENS1_36VarlenDynamicPersistentTileSchedulerILi128ELi80ELi128ELi128ELb1ELb1ELb0ELb1ELb0ELb1EEEEEEEEEvNT_6ParamsE:
        .type           _ZN7cutlass13device_kernelIN5flash19enable_sm80_to_sm89INS1_16FlashAttnFwdSm80INS1_25CollectiveMainloopFwdSm80ILi4ELi1ELb0EN4cute5tupleIJNS5_1CILi128EEENS7_ILi80EEENS7_ILi64EEEEEELi64ENS_10bfloat16_tEfNS_4arch4Sm80ELb0ELb1ELb1ELb1ELb1ELb1ELb1ELb1EEENS1_21CollectiveEpilogueFwdINS6_IJS8_SA_S9_EEENS6_IJNS7_ILi1EEESI_SI_EEESC_SE_Li128ELb1ELb1ELb1ELb0EEENS1_36VarlenDynamicPersistentTileSchedulerILi128ELi80ELi128ELi128ELb1ELb1ELb0ELb1ELb0ELb1EEEEEEEEEvNT_6ParamsE,@function
        .size           _ZN7cutlass13device_kernelIN5flash19enable_sm80_to_sm89INS1_16FlashAttnFwdSm80INS1_25CollectiveMainloopFwdSm80ILi4ELi1ELb0EN4cute5tupleIJNS5_1CILi128EEENS7_ILi80EEENS7_ILi64EEEEEELi64ENS_10bfloat16_tEfNS_4arch4Sm80ELb0ELb1ELb1ELb1ELb1ELb1ELb1ELb1EEENS1_21CollectiveEpilogueFwdINS6_IJS8_SA_S9_EEENS6_IJNS7_ILi1EEESI_SI_EEESC_SE_Li128ELb1ELb1ELb1ELb0EEENS1_36VarlenDynamicPersistentTileSchedulerILi128ELi80ELi128ELi128ELb1ELb1ELb0ELb1ELb0ELb1EEEEEEEEEvNT_6ParamsE,(.L_x_14 - _ZN7cutlass13device_kernelIN5flash19enable_sm80_to_sm89INS1_16FlashAttnFwdSm80INS1_25CollectiveMainloopFwdSm80ILi4ELi1ELb0EN4cute5tupleIJNS5_1CILi128EEENS7_ILi80EEENS7_ILi64EEEEEELi64ENS_10bfloat16_tEfNS_4arch4Sm80ELb0ELb1ELb1ELb1ELb1ELb1ELb1ELb1EEENS1_21CollectiveEpilogueFwdINS6_IJS8_SA_S9_EEENS6_IJNS7_ILi1EEESI_SI_EEESC_SE_Li128ELb1ELb1ELb1ELb0EEENS1_36VarlenDynamicPersistentTileSchedulerILi128ELi80ELi128ELi128ELb1ELb1ELb0ELb1ELb0ELb1EEEEEEEEEvNT_6ParamsE)
        .other          _ZN7cutlass13device_kernelIN5flash19enable_sm80_to_sm89INS1_16FlashAttnFwdSm80INS1_25CollectiveMainloopFwdSm80ILi4ELi1ELb0EN4cute5tupleIJNS5_1CILi128EEENS7_ILi80EEENS7_ILi64EEEEEELi64ENS_10bfloat16_tEfNS_4arch4Sm80ELb0ELb1ELb1ELb1ELb1ELb1ELb1ELb1EEENS1_21CollectiveEpilogueFwdINS6_IJS8_SA_S9_EEENS6_IJNS7_ILi1EEESI_SI_EEESC_SE_Li128ELb1ELb1ELb1ELb0EEENS1_36VarlenDynamicPersistentTileSchedulerILi128ELi80ELi128ELi128ELb1ELb1ELb0ELb1ELb0ELb1EEEEEEEEEvNT_6ParamsE,@"STO_CUDA_ENTRY STV_DEFAULT"
_ZN7cutlass13device_kernelIN5flash19enable_sm80_to_sm89INS1_16FlashAttnFwdSm80INS1_25CollectiveMainloopFwdSm80ILi4ELi1ELb0EN4cute5tupleIJNS5_1CILi128EEENS7_ILi80EEENS7_ILi64EEEEEELi64ENS_10bfloat16_tEfNS_4arch4Sm80ELb0ELb1ELb1ELb1ELb1ELb1ELb1ELb1EEENS1_21CollectiveEpilogueFwdINS6_IJS8_SA_S9_EEENS6_IJNS7_ILi1EEESI_SI_EEESC_SE_Li128ELb1ELb1ELb1ELb0EEENS1_36VarlenDynamicPersistentTileSchedulerILi128ELi80ELi128ELi128ELb1ELb1ELb0ELb1ELb0ELb1EEEEEEEEEvNT_6ParamsE:
[----:B------:R-:W-:Y:S01]  /*0000*/  LDC R1, c[0x0][0x37c] ;  /* 0x0000df00ff017b82 */ /* 0x000fe20000000800 */
[----:B------:R-:W-:Y:S05]  /*0010*/  EXIT ;  /* 0x000000000000794d */ /* 0x000fea0003800000 */
.L_x_5:
        /* <DEDUP_REMOVED lines=14> */
.L_x_14:


//--------------------- .text._ZN7cutlass13device_kernelIN5flash19enable_sm80_to_sm89INS1_16FlashAttnFwdSm80INS1_25CollectiveMainloopFwdSm80ILi4ELi1ELb0EN4cute5tupleIJNS5_1CILi128EEENS7_ILi112EEENS7_ILi64EEEEEELi64ENS_10bfloat16_tEfNS_4arch4Sm80ELb1ELb0ELb1ELb0ELb1ELb0ELb1ELb1EEENS1_21CollectiveEpilogueFwdINS6_IJS8_SA_S9_EEENS6_IJNS7_ILi1EEESI_SI_EEESC_SE_Li128ELb0ELb1ELb1ELb0EEENS1_30DynamicPersistentTileSchedulerILi128ELi128ELb1ELb1ELb0EEEEEEEEEvNT_6ParamsE --------------------------
	.section	.text._ZN7cutlass13device_kernelIN5flash19enable_sm80_to_sm89INS1_16FlashAttnFwdSm80INS1_25CollectiveMainloopFwdSm80ILi4ELi1ELb0EN4cute5tupleIJNS5_1CILi128EEENS7_ILi112EEENS7_ILi64EEEEEELi64ENS_10bfloat16_tEfNS_4arch4Sm80ELb1ELb0ELb1ELb0ELb1ELb0ELb1ELb1EEENS1_21CollectiveEpilogueFwdINS6_IJS8_SA_S9_EEENS6_IJNS7_ILi1EEESI_SI_EEESC_SE_Li128ELb0ELb1ELb1ELb0EEENS1_30DynamicPersistentTileSchedulerILi128ELi128ELb1ELb1ELb0EEEEEEEEEvNT_6ParamsE,"ax",@progbits
	.align	128
.text._ZN7cutlass13device_kernelIN5flash19enable_sm80_to_sm89INS1_16FlashAttnFwdSm80INS1_25CollectiveMainloopFwdSm80ILi4ELi1ELb0EN4cute5tupleIJNS5_1CILi128EEENS7_ILi112EEENS7_ILi64EEEEEELi64ENS_10bfloat16_tEfNS_4arch4Sm80ELb1ELb0ELb1ELb0ELb1ELb0ELb1ELb1EEENS1_21CollectiveEpilogueFwdINS6_IJS8_SA_S9_EEENS6_IJNS7_ILi1EEESI_SI_EEESC_SE_Li128ELb0ELb1ELb1ELb0EEENS1_30DynamicPersistentTileSchedulerILi128ELi128ELb1ELb1ELb0EEEEEEEEEvNT_6ParamsE:
        .type           _ZN7cutlass13device_kernelIN5flash19enable_sm80_to_sm89INS1_16FlashAttnFwdSm80INS1_25CollectiveMainloopFwdSm80ILi4ELi1ELb0EN4cute5tupleIJNS5_1CILi128EEENS7_ILi112EEENS7_ILi64EEEEEELi64ENS_10bfloat16_tEfNS_4arch4Sm80ELb1ELb0ELb1ELb0ELb1ELb0ELb1ELb1EEENS1_21CollectiveEpilogueFwdINS6_IJS8_SA_S9_EEENS6_IJNS7_ILi1EEESI_SI_EEESC_SE_Li128ELb0ELb1ELb1ELb0EEENS1_30DynamicPersistentTileSchedulerILi128ELi128ELb1ELb1ELb0EEEEEEEEEvNT_6ParamsE,@function
        .size           _ZN7cutlass13device_kernelIN5flash19enable_sm80_to_sm89INS1_16FlashAttnFwdSm80INS1_25CollectiveMainloopFwdSm80ILi4ELi1ELb0EN4cute5tupleIJNS5_1CILi128EEENS7_ILi112EEENS7_ILi64EEEEEELi64ENS_10bfloat16_tEfNS_4arch4Sm80ELb1ELb0ELb1ELb0ELb1ELb0ELb1ELb1EEENS1_21CollectiveEpilogueFwdINS6_IJS8_SA_S9_EEENS6_IJNS7_ILi1EEESI_SI_EEESC_SE_Li128ELb0ELb1ELb1ELb0EEENS1_30DynamicPersistentTileSchedulerILi128ELi128ELb1ELb1ELb0EEEEEEEEEvNT_6ParamsE,(.L_x_15 - _ZN7cutlass13device_kernelIN5flash19enable_sm80_to_sm89INS1_16FlashAttnFwdSm80INS1_25CollectiveMainloopFwdSm80ILi4ELi1ELb0EN4cute5tupleIJNS5_1CILi128EEENS7_ILi112EEENS7_ILi64EEEEEELi64ENS_10bfloat16_tEfNS_4arch4Sm80ELb1ELb0ELb1ELb0ELb1ELb0ELb1ELb1EEENS1_21CollectiveEpilogueFwdINS6_IJS8_SA_S9_EEENS6_IJNS7_ILi1EEESI_SI_EEESC_SE_Li128ELb0ELb1ELb1ELb0EEENS1_30DynamicPersistentTileSchedulerILi128ELi128ELb1ELb1ELb0EEEEEEEEEvNT_6ParamsE)
        .other          _ZN7cutlass13device_kernelIN5flash19enable_sm80_to_sm89INS1_16FlashAttnFwdSm80INS1_25CollectiveMainloopFwdSm80ILi4ELi1ELb0EN4cute5tupleIJNS5_1CILi128EEENS7_ILi112EEENS7_ILi64EEEEEELi64ENS_10bfloat16_tEfNS_4arch4Sm80ELb1ELb0ELb1ELb0ELb1ELb0ELb1ELb1EEENS1_21CollectiveEpilogueFwdINS6_IJS8_SA_S9_EEENS6_IJNS7_ILi1EEESI_SI_EEESC_SE_Li128ELb0ELb1ELb1ELb0EEENS1_30DynamicPersistentTileSchedulerILi128ELi128ELb1ELb1ELb0EEEEEEEEEvNT_6ParamsE,@"STO_CUDA_ENTRY STV_DEFAULT"
_ZN7cutlass13device_kernelIN5flash19enable_sm80_to_sm89INS1_16FlashAttnFwdSm80INS1_25CollectiveMainloopFwdSm80ILi4ELi1ELb0EN4cute5tupleIJNS5_1CILi128EEENS7_ILi112EEENS7_ILi64EEEEEELi64ENS_10bfloat16_tEfNS_4arch4Sm80ELb1ELb0ELb1ELb0ELb1ELb0ELb1ELb1EEENS1_21CollectiveEpilogueFwdINS6_IJS8_SA_S9_EEENS6_IJNS7_ILi1EEESI_SI_EEESC_SE_Li128ELb0ELb1ELb1ELb0EEENS1_30DynamicPersistentTileSchedulerILi128ELi128ELb1ELb1ELb0EEEEEEEEEvNT_6ParamsE:
[----:B------:R-:W-:Y:S01]  /*0000*/  LDC R1, c[0x0][0x37c] ;  /* 0x0000df00ff017b82 */ /* 0x000fe20000000800 */
[----:B------:R-:W-:Y:S05]  /*0010*/  EXIT ;  /* 0x000000000000794d */ /* 0x000fea0003800000 */
.L_x_6:
        /* <DEDUP_REMOVED lines=14> */
.L_x_15:


//--------------------- .text._ZN7cutlass13device_kernelIN5flash19enable_sm80_to_sm89INS1_16FlashAttnFwdSm80INS1_25CollectiveMainloopFwdSm80ILi4ELi1ELb0EN4cute5tupleIJNS5_1CILi128EEENS7_ILi80EEENS7_ILi64EEEEEELi64ENS_10bfloat16_tEfNS_4arch4Sm80ELb1ELb0ELb1ELb1ELb1ELb0ELb1ELb1EEENS1_21CollectiveEpilogueFwdINS6_IJS8_SA_S9_EEENS6_IJNS7_ILi1EEESI_SI_EEESC_SE_Li128ELb1ELb1ELb1ELb0EEENS1_36VarlenDynamicPersistentTileSchedulerILi128ELi80ELi128ELi128ELb1ELb1ELb0ELb1ELb1ELb1EEEEEEEEEvNT_6ParamsE --------------------------
	.section	.text._ZN7cutlass13device_kernelIN5flash19enable_sm80_to_sm89INS1_16FlashAttnFwdSm80INS1_25CollectiveMainloopFwdSm80ILi4ELi1ELb0EN4cute5tupleIJNS5_1CILi128EEENS7_ILi80EEENS7_ILi64EEEEEELi64ENS_10bfloat16_tEfNS_4arch4Sm80ELb1ELb0ELb1ELb1ELb1ELb0ELb1ELb1EEENS1_21CollectiveEpilogueFwdINS6_IJS8_SA_S9_EEENS6_IJNS7_ILi1EEESI_SI_EEESC_SE_Li128ELb1ELb1ELb1ELb0EEENS1_36VarlenDynamicPersistentTileSchedulerILi128ELi80ELi128ELi128ELb1ELb1ELb0ELb1ELb1ELb1EEEEEEEEEvNT_6ParamsE,"ax",@progbits
	.align	128
.text._ZN7cutlass13device_kernelIN5flash19enable_sm80_to_sm89INS1_16FlashAttnFwdSm80INS1_25CollectiveMainloopFwdSm80ILi4ELi1ELb0EN4cute5tupleIJNS5_1CILi128EEENS7_ILi80EEENS7_ILi64EEEEEELi64ENS_10bfloat16_tEfNS_4arch4Sm80ELb1ELb0ELb1ELb1ELb1ELb0ELb1ELb1EEENS1_21CollectiveEpilogueFwdINS6_IJS8_SA_S9_EEENS6_IJNS7_ILi1EEESI_SI_EEESC_SE_Li128ELb1ELb1ELb1ELb0EEENS1_36VarlenDynamicPersistentTileSchedulerILi128ELi80ELi128ELi128ELb1ELb1ELb0ELb1ELb1ELb1EEEEEEEEEvNT_6ParamsE:
        .type           _ZN7cutlass13device_kernelIN5flash19enable_sm80_to_sm89INS1_16FlashAttnFwdSm80INS1_25CollectiveMainloopFwdSm80ILi4ELi1ELb0EN4cute5tupleIJNS5_1CILi128EEENS7_ILi80EEENS7_ILi64EEEEEELi64ENS_10bfloat16_tEfNS_4arch4Sm80ELb1ELb0ELb1ELb1ELb1ELb0ELb1ELb1EEENS1_21CollectiveEpilogueFwdINS6_IJS8_SA_S9_EEENS6_IJNS7_ILi1EEESI_SI_EEESC_SE_Li128ELb1ELb1ELb1ELb0EEENS1_36VarlenDynamicPersistentTileSchedulerILi128ELi80ELi128ELi128ELb1ELb1ELb0ELb1ELb1ELb1EEEEEEEEEvNT_6ParamsE,@function
        .size           _ZN7cutlass13device_kernelIN5flash19enable_sm80_to_sm89INS1_16FlashAttnFwdSm80INS1_25CollectiveMainloopFwdSm80ILi4ELi1ELb0EN4cute5tupleIJNS5_1CILi128EEENS7_ILi80EEENS7_ILi64EEEEEELi64ENS_10bfloat16_tEfNS_4arch4Sm80ELb1ELb0ELb1ELb1ELb1ELb0ELb1ELb1EEENS1_21CollectiveEpilogueFwdINS6_IJS8_SA_S9_EEENS6_IJNS7_ILi1EEESI_SI_EEESC_SE_Li128ELb1ELb1ELb1ELb0EEENS1_36VarlenDynamicPersistentTileSchedulerILi128ELi80ELi128ELi128ELb1ELb1ELb0ELb1ELb1ELb1EEEEEEEEEvNT_6ParamsE,(.L_x_16 - _ZN7cutlass13device_kernelIN5flash19enable_sm80_to_sm89INS1_16FlashAttnFwdSm80INS1_25CollectiveMainloopFwdSm80ILi4ELi1ELb0EN4cute5tupleIJNS5_1CILi128EEENS7_ILi80EEENS7_ILi64EEEEEELi64ENS_10bfloat16_tEfNS_4arch4Sm80ELb1ELb0ELb1ELb1ELb1ELb0ELb1ELb1EEENS1_21CollectiveEpilogueFwdINS6_IJS8_SA_S9_EEENS6_IJNS7_ILi1EEESI_SI_EEESC_SE_Li128ELb1ELb1ELb1ELb0EEENS1_36VarlenDynamicPersistentTileSchedulerILi128ELi80ELi128ELi128ELb1ELb1ELb0ELb1ELb1ELb1EEEEEEEEEvNT_6ParamsE)
        .other          _ZN7cutlass13device_kernelIN5flash19enable_sm80_to_sm89INS1_16FlashAttnFwdSm80INS1_25CollectiveMainloopFwdSm80ILi4ELi1ELb0EN4cute5tupleIJNS5_1CILi128EEENS7_ILi80EEENS7_ILi64EEEEEELi64ENS_10bfloat16_tEfNS_4arch4Sm80ELb1ELb0ELb1ELb1ELb1ELb0ELb1ELb1EEENS1_21CollectiveEpilogueFwdINS6_IJS8_SA_S9_EEENS6_IJNS7_ILi1EEESI_SI_EEESC_SE_Li128ELb1ELb1ELb1ELb0EEENS1_36VarlenDynamicPersistentTileSchedulerILi128ELi80ELi128ELi128ELb1ELb1ELb0ELb1ELb1ELb1EEEEEEEEEvNT_6ParamsE,@"STO_CUDA_ENTRY STV_DEFAULT"
_ZN7cutlass13device_kernelIN5flash19enable_sm80_to_sm89INS1_16FlashAttnFwdSm80INS1_25CollectiveMainloopFwdSm80ILi4ELi1ELb0EN4cute5tupleIJNS5_1CILi128EEENS7_ILi80EEENS7_ILi64EEEEEELi64ENS_10bfloat16_tEfNS_4arch4Sm80ELb1ELb0ELb1ELb1ELb1ELb0ELb1ELb1EEENS1_21CollectiveEpilogueFwdINS6_IJS8_SA_S9_EEENS6_IJNS7_ILi1EEESI_SI_EEESC_SE_Li128ELb1ELb1ELb1ELb0EEENS1_36VarlenDynamicPersistentTileSchedulerILi128ELi80ELi128ELi128ELb1ELb1ELb0ELb1ELb1ELb1EEEEEEEEEvNT_6ParamsE:
[----:B------:R-:W-:Y:S01]  /*0000*/  LDC R1, c[0x0][0x37c] ;  /* 0x0000df00ff017b82 */ /* 0x000fe20000000800 */
[----:B------:R-:W-:Y:S05]  /*0010*/  EXIT ;  /* 0x000000000000794d */ /* 0x000fea0003800000 */
.L_x_7:
        /* <DEDUP_REMOVED lines=14> */
.L_x_16:


//--------------------- .text._ZN7cutlass13device_kernelIN5flash19enable_sm80_to_sm89INS1_16FlashAttnFwdSm80INS1_25CollectiveMainloopFwdSm80ILi4ELi1ELb0EN4cute5tupleIJNS5_1CILi128EEENS7_ILi80EEENS7_ILi64EEEEEELi64ENS_10bfloat16_tEfNS_4arch4Sm80ELb1ELb0ELb1ELb1ELb1ELb1ELb1ELb1EEENS1_21CollectiveEpilogueFwdINS6_IJS8_SA_S9_EEENS6_IJNS7_ILi1EEESI_SI_EEESC_SE_Li128ELb1ELb1ELb1ELb0EEENS1_36VarlenDynamicPersistentTileSchedulerILi128ELi80ELi128ELi128ELb1ELb1ELb0ELb1ELb1ELb1EEEEEEEEEvNT_6ParamsE --------------------------
	.section	.text._ZN7cutlass13device_kernelIN5flash19enable_sm80_to_sm89INS1_16FlashAttnFwdSm80INS1_25CollectiveMainloopFwdSm80ILi4ELi1ELb0EN4cute5tupleIJNS5_1CILi128EEENS7_ILi80EEENS7_ILi64EEEEEELi64ENS_10bfloat16_tEfNS_4arch4Sm80ELb1ELb0ELb1ELb1ELb1ELb1ELb1ELb1EEENS1_21CollectiveEpilogueFwdINS6_IJS8_SA_S9_EEENS6_IJNS7_ILi1EEESI_SI_EEESC_SE_Li128ELb1ELb1ELb1ELb0EEENS1_36VarlenDynamicPersistentTileSchedulerILi128ELi80ELi128ELi128ELb1ELb1ELb0ELb1ELb1ELb1EEEEEEEEEvNT_6ParamsE,"ax",@progbits
	.align	128
.text._ZN7cutlass13device_kernelIN5flash19enable_sm80_to_sm89INS1_16FlashAttnFwdSm80INS1_25CollectiveMainloopFwdSm80ILi4ELi1ELb0EN4cute5tupleIJNS5_1CILi128EEENS7_ILi80EEENS7_ILi64EEEEEELi64ENS_10bfloat16_tEfNS_4arch4Sm80ELb1ELb0ELb1ELb1ELb1ELb1ELb1ELb1EEENS1_21CollectiveEpilogueFwdINS6_IJS8_SA_S9_EEENS6_IJNS7_ILi1EEESI_SI_EEESC_SE_Li128ELb1ELb1ELb1ELb0EEENS1_36VarlenDynamicPersistentTileSchedulerILi128ELi80ELi128ELi128ELb1ELb1ELb0ELb1ELb1ELb1EEEEEEEEEvNT_6ParamsE:
        .type           _ZN7cutlass13device_kernelIN5flash19enable_sm80_to_sm89INS1_16FlashAttnFwdSm80INS1_25CollectiveMainloopFwdSm80ILi4ELi1ELb0EN4cute5tupleIJNS5_1CILi128EEENS7_ILi80EEENS7_ILi64EEEEEELi64ENS_10bfloat16_tEfNS_4arch4Sm80ELb1ELb0ELb1ELb1ELb1ELb1ELb1ELb1EEENS1_21CollectiveEpilogueFwdINS6_IJS8_SA_S9_EEENS6_IJNS7_ILi1EEESI_SI_EEESC_SE_Li128ELb1ELb1ELb1ELb0EEENS1_36VarlenDynamicPersistentTileSchedulerILi128ELi80ELi128ELi128ELb1ELb1ELb0ELb1ELb1ELb1EEEEEEEEEvNT_6ParamsE,@function
        .size           _ZN7cutlass13device_kernelIN5flash19enable_sm80_to_sm89INS1_16FlashAttnFwdSm80INS1_25CollectiveMainloopFwdSm80ILi4ELi1ELb0EN4cute5tupleIJNS5_1CILi128EEENS7_ILi80EEENS7_ILi64EEEEEELi64ENS_10bfloat16_tEfNS_4arch4Sm80ELb1ELb0ELb1ELb1ELb1ELb1ELb1ELb1EEENS1_21CollectiveEpilogueFwdINS6_IJS8_SA_S9_EEENS6_IJNS7_ILi1EEESI_SI_EEESC_SE_Li128ELb1ELb1ELb1ELb0EEENS1_36VarlenDynamicPersistentTileSchedulerILi128ELi80ELi128ELi128ELb1ELb1ELb0ELb1ELb1ELb1EEEEEEEEEvNT_6ParamsE,(.L_x_17 - _ZN7cutlass13device_kernelIN5flash19enable_sm80_to_sm89INS1_16FlashAttnFwdSm80INS1_25CollectiveMainloopFwdSm80ILi4ELi1ELb0EN4cute5tupleIJNS5_1CILi128EEENS7_ILi80EEENS7_ILi64EEEEEELi64ENS_10bfloat16_tEfNS_4arch4Sm80ELb1ELb0ELb1ELb1ELb1ELb1ELb1ELb1EEENS1_21CollectiveEpilogueFwdINS6_IJS8_SA_S9_EEENS6_IJNS7_ILi1EEESI_SI_EEESC_SE_Li128ELb1ELb1ELb1ELb0EEENS1_36VarlenDynamicPersistentTileSchedulerILi128ELi80ELi128ELi128ELb1ELb1ELb0ELb1ELb1ELb1EEEEEEEEEvNT_6ParamsE)
        .other          _ZN7cutlass13device_kernelIN5flash19enable_sm80_to_sm89INS1_16FlashAttnFwdSm80INS1_25CollectiveMainloopFwdSm80ILi4ELi1ELb0EN4cute5tupleIJNS5_1CILi128EEENS7_ILi80EEENS7_ILi64EEEEEELi64ENS_10bfloat16_tEfNS_4arch4Sm80ELb1ELb0ELb1ELb1ELb1ELb1ELb1ELb1EEENS1_21CollectiveEpilogueFwdINS6_IJS8_SA_S9_EEENS6_IJNS7_ILi1EEESI_SI_EEESC_SE_Li128ELb1ELb1ELb1ELb0EEENS1_36VarlenDynamicPersistentTileSchedulerILi128ELi80ELi128ELi128ELb1ELb1ELb0ELb1ELb1ELb1EEEEEEEEEvNT_6ParamsE,@"STO_CUDA_ENTRY STV_DEFAULT"
_ZN7cutlass13device_kernelIN5flash19enable_sm80_to_sm89INS1_16FlashAttnFwdSm80INS1_25CollectiveMainloopFwdSm80ILi4ELi1ELb0EN4cute5tupleIJNS5_1CILi128EEENS7_ILi80EEENS7_ILi64EEEEEELi64ENS_10bfloat16_tEfNS_4arch4Sm80ELb1ELb0ELb1ELb1ELb1ELb1ELb1ELb1EEENS1_21CollectiveEpilogueFwdINS6_IJS8_SA_S9_EEENS6_IJNS7_ILi1EEESI_SI_EEESC_SE_Li128ELb1ELb1ELb1ELb0EEENS1_36VarlenDynamicPersistentTileSchedulerILi128ELi80ELi128ELi128ELb1ELb1ELb0ELb1ELb1ELb1EEEEEEEEEvNT_6ParamsE:
[----:B------:R-:W-:Y:S01]  /*0000*/  LDC R1, c[0x0][0x37c] ;  /* 0x0000df00ff017b82 */ /* 0x000fe20000000800 */
[----:B------:R-:W-:Y:S05]  /*0010*/  EXIT ;  /* 0x000000000000794d */ /* 0x000fea0003800000 */
.L_x_8:
        /* <DEDUP_REMOVED lines=14> */
.L_x_17:


//--------------------- .nv.shared.reserved.0     --------------------------
	.section	.nv.shared.reserved.0,"aw",@nobits
	.weak		__nv_reservedSMEM_offset_0_alias
	.size		__nv_reservedSMEM_offset_0_alias, 0, 64
	.other		__nv_reservedSMEM_offset_0_alias,@"STO_CUDA_RESERVED_SHARED STV_DEFAULT"
__nv_reservedSMEM_offset_0_alias:
	.zero		0
	.zero		64


//--------------------- .nv.global                --------------------------
	.section	.nv.global,"aw",@nobits
.nv.global:
	.type		_ZN85_INTERNAL_8e267dba_49_flash_fwd_hdim64_bf16_paged_split_softcap_sm80_cu_f3e6f9ee_37054cute1_E,@object
	.size		_ZN85_INTERNAL_8e267dba_49_flash_fwd_hdim64_bf16_paged_split_softcap_sm80_cu_f3e6f9ee_37054cute1_E,(_ZN85_INTERNAL_8e267dba_49_flash_fwd_hdim64_bf16_paged_split_softcap_sm80_cu_f3e6f9ee_37054cuda3std3__45__cpo6cbeginE - _ZN85_INTERNAL_8e267dba_49_flash_fwd_hdim64_bf16_paged_split_softcap_sm80_cu_f3e6f9ee_37054cute1_E)
_ZN85_INTERNAL_8e267dba_49_flash_fwd_hdim64_bf16_paged_split_softcap_sm80_cu_f3e6f9ee_37054cute1_E:
	.zero		1
	.type		_ZN85_INTERNAL_8e267dba_49_flash_fwd_hdim64_bf16_paged_split_softcap_sm80_cu_f3e6f9ee_37054cuda3std3__45__cpo6cbeginE,@object
	.size		_ZN85_INTERNAL_8e267dba_49_flash_fwd_hdim64_bf16_paged_split_softcap_sm80_cu_f3e6f9ee_37054cuda3std3__45__cpo6cbeginE,(_ZN85_INTERNAL_8e267dba_49_flash_fwd_hdim64_bf16_paged_split_softcap_sm80_cu_f3e6f9ee_37054cuda3std3__48in_placeE - _ZN85_INTERNAL_8e267dba_49_flash_fwd_hdim64_bf16_paged_split_softcap_sm80_cu_f3e6f9ee_37054cuda3std3__45__cpo6cbeginE)
_ZN85_INTERNAL_8e267dba_49_flash_fwd_hdim64_bf16_paged_split_softcap_sm80_cu_f3e6f9ee_37054cuda3std3__45__cpo6cbeginE:
	.zero		1
	.type		_ZN85_INTERNAL_8e267dba_49_flash_fwd_hdim64_bf16_paged_split_softcap_sm80_cu_f3e6f9ee_37054cuda3std3__48in_placeE,@object
	.size		_ZN85_INTERNAL_8e267dba_49_flash_fwd_hdim64_bf16_paged_split_softcap_sm80_cu_f3e6f9ee_37054cuda3std3__48in_placeE,(_ZN85_INTERNAL_8e267dba_49_flash_fwd_hdim64_bf16_paged_split_softcap_sm80_cu_f3e6f9ee_37054cuda3std6ranges3__45__cpo9iter_moveE - _ZN85_INTERNAL_8e267dba_49_flash_fwd_hdim64_bf16_paged_split_softcap_sm80_cu_f3e6f9ee_37054cuda3std3__48in_placeE)
_ZN85_INTERNAL_8e267dba_49_flash_fwd_hdim64_bf16_paged_split_softcap_sm80_cu_f3e6f9ee_37054cuda3std3__48in_placeE:
	.zero		1
	.type		_ZN85_INTERNAL_8e267dba_49_flash_fwd_hdim64_bf16_paged_split_softcap_sm80_cu_f3e6f9ee_37054cuda3std6ranges3__45__cpo9iter_moveE,@object
	.size		_ZN85_INTERNAL_8e267dba_49_flash_fwd_hdim64_bf16_paged_split_softcap_sm80_cu_f3e6f9ee_37054cuda3std6ranges3__45__cpo9iter_moveE,(_ZN85_INTERNAL_8e267dba_49_flash_fwd_hdim64_bf16_paged_split_softcap_sm80_cu_f3e6f9ee_37054cuda3std3__45__cpo5beginE - _ZN85_INTERNAL_8e267dba_49_flash_fwd_hdim64_bf16_paged_split_softcap_sm80_cu_f3e6f9ee_37054cuda3std6ranges3__45__cpo9iter_moveE)
_ZN85_INTERNAL_8e267dba_49_flash_fwd_hdim64_bf16_paged_split_softcap_sm80_cu_f3e6f9ee_37054cuda3std6ranges3__45__cpo9iter_moveE:
	.zero		1
	.type		_ZN85_INTERNAL_8e267dba_49_flash_fwd_hdim64_bf16_paged_split_softcap_sm80_cu_f3e6f9ee_37054cuda3std3__45__cpo5beginE,@object
	.size		_ZN85_INTERNAL_8e267dba_49_flash_fwd_hdim64_bf16_paged_split_softcap_sm80_cu_f3e6f9ee_37054cuda3std3__45__cpo5beginE,(_ZN85_INTERNAL_8e267dba_49_flash_fwd_hdim64_bf16_paged_split_softcap_sm80_cu_f3e6f9ee_37054cuda3std3__487_GLOBAL__N__8e267dba_49_flash_fwd_hdim64_bf16_paged_split_softcap_sm80_cu_f3e6f9ee_37056ignoreE - _ZN85_INTERNAL_8e267dba_49_flash_fwd_hdim64_bf16_paged_split_softcap_sm80_cu_f3e6f9ee_37054cuda3std3__45__cpo5beginE)
_ZN85_INTERNAL_8e267dba_49_flash_fwd_hdim64_bf16_paged_split_softcap_sm80_cu_f3e6f9ee_37054cuda3std3__45__cpo5beginE:
	.zero		1
	.type		_ZN85_INTERNAL_8e267dba_49_flash_fwd_hdim64_bf16_paged_split_softcap_sm80_cu_f3e6f9ee_37054cuda3std3__487_GLOBAL__N__8e267dba_49_flash_fwd_hdim64_bf16_paged_split_softcap_sm80_cu_f3e6f9ee_37056ignoreE,@object
	.size		_ZN85_INTERNAL_8e267dba_49_flash_fwd_hdim64_bf16_paged_split_softcap_sm80_cu_f3e6f9ee_37054cuda3std3__487_GLOBAL__N__8e267dba_49_flash_fwd_hdim64_bf16_paged_split_softcap_sm80_cu_f3e6f9ee_37056ignoreE,(_ZN85_INTERNAL_8e267dba_49_flash_fwd_hdim64_bf16_paged_split_softcap_sm80_cu_f3e6f9ee_37054cute7productE - _ZN85_INTERNAL_8e267dba_49_flash_fwd_hdim64_bf16_paged_split_softcap_sm80_cu_f3e6f9ee_37054cuda3std3__487_GLOBAL__N__8e267dba_49_flash_fwd_hdim64_bf16_paged_split_softcap_sm80_cu_f3e6f9ee_37056ignoreE)
_ZN85_INTERNAL_8e267dba_49_flash_fwd_hdim64_bf16_paged_split_softcap_sm80_cu_f3e6f9ee_37054cuda3std3__487_GLOBAL__N__8e267dba_49_flash_fwd_hdim64_bf16_paged_split_softcap_sm80_cu_f3e6f9ee_37056ignoreE:
	.zero		1
	.type		_ZN85_INTERNAL_8e267dba_49_flash_fwd_hdim64_bf16_paged_split_softcap_sm80_cu_f3e6f9ee_37054cute7productE,@object
	.size		_ZN85_INTERNAL_8e267dba_49_flash_fwd_hdim64_bf16_paged_split_softcap_sm80_cu_f3e6f9ee_37054cute7productE,(_ZN85_INTERNAL_8e267dba_49_flash_fwd_hdim64_bf16_paged_split_softcap_sm80_cu_f3e6f9ee_37054cuda3std3__45__cpo3endE - _ZN85_INTERNAL_8e267dba_49_flash_fwd_hdim64_bf16_paged_split_softcap_sm80_cu_f3e6f9ee_37054cute7productE)
_ZN85_INTERNAL_8e267dba_49_flash_fwd_hdim64_bf16_paged_split_softcap_sm80_cu_f3e6f9ee_37054cute7productE:
	.zero		1
	.type		_ZN85_INTERNAL_8e267dba_49_flash_fwd_hdim64_bf16_paged_split_softcap_sm80_cu_f3e6f9ee_37054cuda3std3__45__cpo3endE,@object
	.size		_ZN85_INTERNAL_8e267dba_49_flash_fwd_hdim64_bf16_paged_split_softcap_sm80_cu_f3e6f9ee_37054cuda3std3__45__cpo3endE,(_ZN85_INTERNAL_8e267dba_49_flash_fwd_hdim64_bf16_paged_split_softcap_sm80_cu_f3e6f9ee_37054cuda3std3__419piecewise_constructE - _ZN85_INTERNAL_8e267dba_49_flash_fwd_hdim64_bf16_paged_split_softcap_sm80_cu_f3e6f9ee_37054cuda3std3__45__cpo3endE)
_ZN85_INTERNAL_8e267dba_49_flash_fwd_hdim64_bf16_paged_split_softcap_sm80_cu_f3e6f9ee_37054cuda3std3__45__cpo3endE:
	.zero		1
	.type		_ZN85_INTERNAL_8e267dba_49_flash_fwd_hdim64_bf16_paged_split_softcap_sm80_cu_f3e6f9ee_37054cuda3std3__419piecewise_constructE,@object
	.size		_ZN85_INTERNAL_8e267dba_49_flash_fwd_hdim64_bf16_paged_split_softcap_sm80_cu_f3e6f9ee_37054cuda3std3__419piecewise_constructE,(_ZN85_INTERNAL_8e267dba_49_flash_fwd_hdim64_bf16_paged_split_softcap_sm80_cu_f3e6f9ee_37054cuda3std3__45__cpo4cendE - _ZN85_INTERNAL_8e267dba_49_flash_fwd_hdim64_bf16_paged_split_softcap_sm80_cu_f3e6f9ee_37054cuda3std3__419piecewise_constructE)
_ZN85_INTERNAL_8e267dba_49_flash_fwd_hdim64_bf16_paged_split_softcap_sm80_cu_f3e6f9ee_37054cuda3std3__419piecewise_constructE:
	.zero		1
	.type		_ZN85_INTERNAL_8e267dba_49_flash_fwd_hdim64_bf16_paged_split_softcap_sm80_cu_f3e6f9ee_37054cuda3std3__45__cpo4cendE,@object
	.size		_ZN85_INTERNAL_8e267dba_49_flash_fwd_hdim64_bf16_paged_split_softcap_sm80_cu_f3e6f9ee_37054cuda3std3__45__cpo4cendE,(_ZN85_INTERNAL_8e267dba_49_flash_fwd_hdim64_bf16_paged_split_softcap_sm80_cu_f3e6f9ee_37054cuda3std6ranges3__45__cpo4swapE - _ZN85_INTERNAL_8e267dba_49_flash_fwd_hdim64_bf16_paged_split_softcap_sm80_cu_f3e6f9ee_37054cuda3std3__45__cpo4cendE)
_ZN85_INTERNAL_8e267dba_49_flash_fwd_hdim64_bf16_paged_split_softcap_sm80_cu_f3e6f9ee_37054cuda3std3__45__cpo4cendE:
	.zero		1
	.type		_ZN85_INTERNAL_8e267dba_49_flash_fwd_hdim64_bf16_paged_split_softcap_sm80_cu_f3e6f9ee_37054cuda3std6ranges3__45__cpo4swapE,@object
	.size		_ZN85_INTERNAL_8e267dba_49_flash_fwd_hdim64_bf16_paged_split_softcap_sm80_cu_f3e6f9ee_37054cuda3std6ranges3__45__cpo4swapE,(.L_7 - _ZN85_INTERNAL_8e267dba_49_flash_fwd_hdim64_bf16_paged_split_softcap_sm80_cu_f3e6f9ee_37054cuda3std6ranges3__45__cpo4swapE)
_ZN85_INTERNAL_8e267dba_49_flash_fwd_hdim64_bf16_paged_split_softcap_sm80_cu_f3e6f9ee_37054cuda3std6ranges3__45__cpo4swapE:
	.zero		1
.L_7:


//--------------------- .nv.constant0._ZN7cutlass13device_kernelIN5flash19enable_sm80_to_sm89INS1_16FlashAttnFwdSm80INS1_25CollectiveMainloopFwdSm80ILi4ELi1ELb0EN4cute5tupleIJNS5_1CILi128EEENS7_ILi112EEENS7_ILi64EEEEEELi64ENS_10bfloat16_tEfNS_4arch4Sm80ELb0ELb0ELb1ELb0ELb1ELb0ELb1ELb1EEENS1_21CollectiveEpilogueFwdINS6_IJS8_SA_S9_EEENS6_IJNS7_ILi1EEESI_SI_EEESC_SE_Li128ELb0ELb1ELb1ELb0EEENS1_19SingleTileSchedulerILb0ELb1ELb1ELi128EEEEEEEEEvNT_6ParamsE --------------------------
	.section	.nv.constant0._ZN7cutlass13device_kernelIN5flash19enable_sm80_to_sm89INS1_16FlashAttnFwdSm80INS1_25CollectiveMainloopFwdSm80ILi4ELi1ELb0EN4cute5tupleIJNS5_1CILi128EEENS7_ILi112EEENS7_ILi64EEEEEELi64ENS_10bfloat16_tEfNS_4arch4Sm80ELb0ELb0ELb1ELb0ELb1ELb0ELb1ELb1EEENS1_21CollectiveEpilogueFwdINS6_IJS8_SA_S9_EEENS6_IJNS7_ILi1EEESI_SI_EEESC_SE_Li128ELb0ELb1ELb1ELb0EEENS1_19SingleTileSchedulerILb0ELb1ELb1ELi128EEEEEEEEEvNT_6ParamsE,"a",@progbits
	.sectionflags	@""
	.align	4
.nv.constant0._ZN7cutlass13device_kernelIN5flash19enable_sm80_to_sm89INS1_16FlashAttnFwdSm80INS1_25CollectiveMainloopFwdSm80ILi4ELi1ELb0EN4cute5tupleIJNS5_1CILi128EEENS7_ILi112EEENS7_ILi64EEEEEELi64ENS_10bfloat16_tEfNS_4arch4Sm80ELb0ELb0ELb1ELb0ELb1ELb0ELb1ELb1EEENS1_21CollectiveEpilogueFwdINS6_IJS8_SA_S9_EEENS6_IJNS7_ILi1EEESI_SI_EEESC_SE_Li128ELb0ELb1ELb1ELb0EEENS1_19SingleTileSchedulerILb0ELb1ELb1ELi128EEEEEEEEEvNT_6ParamsE:
	.zero		1944


//--------------------- .nv.constant0._ZN7cutlass13device_kernelIN5flash19enable_sm80_to_sm89INS1_16FlashAttnFwdSm80INS1_25CollectiveMainloopFwdSm80ILi4ELi1ELb0EN4cute5tupleIJNS5_1CILi128EEENS7_ILi80EEENS7_ILi64EEEEEELi64ENS_10bfloat16_tEfNS_4arch4Sm80ELb0ELb0ELb1ELb1ELb1ELb0ELb1ELb1EEENS1_21CollectiveEpilogueFwdINS6_IJS8_SA_S9_EEENS6_IJNS7_ILi1EEESI_SI_EEESC_SE_Li128ELb1ELb1ELb1ELb0EEENS1_36VarlenDynamicPersistentTileSchedulerILi128ELi80ELi128ELi128ELb1ELb1ELb0ELb0ELb1ELb1EEEEEEEEEvNT_6ParamsE --------------------------
	.section	.nv.constant0._ZN7cutlass13device_kernelIN5flash19enable_sm80_to_sm89INS1_16FlashAttnFwdSm80INS1_25CollectiveMainloopFwdSm80ILi4ELi1ELb0EN4cute5tupleIJNS5_1CILi128EEENS7_ILi80EEENS7_ILi64EEEEEELi64ENS_10bfloat16_tEfNS_4arch4Sm80ELb0ELb0ELb1ELb1ELb1ELb0ELb1ELb1EEENS1_21CollectiveEpilogueFwdINS6_IJS8_SA_S9_EEENS6_IJNS7_ILi1EEESI_SI_EEESC_SE_Li128ELb1ELb1ELb1ELb0EEENS1_36VarlenDynamicPersistentTileSchedulerILi128ELi80ELi128ELi128ELb1ELb1ELb0ELb0ELb1ELb1EEEEEEEEEvNT_6ParamsE,"a",@progbits
	.sectionflags	@""
	.align	4
.nv.constant0._ZN7cutlass13device_kernelIN5flash19enable_sm80_to_sm89INS1_16FlashAttnFwdSm80INS1_25CollectiveMainloopFwdSm80ILi4ELi1ELb0EN4cute5tupleIJNS5_1CILi128EEENS7_ILi80EEENS7_ILi64EEEEEELi64ENS_10bfloat16_tEfNS_4arch4Sm80ELb0ELb0ELb1ELb1ELb1ELb0ELb1ELb1EEENS1_21CollectiveEpilogueFwdINS6_IJS8_SA_S9_EEENS6_IJNS7_ILi1EEESI_SI_EEESC_SE_Li128ELb1ELb1ELb1ELb0EEENS1_36VarlenDynamicPersistentTileSchedulerILi128ELi80ELi128ELi128ELb1ELb1ELb0ELb0ELb1ELb1EEEEEEEEEvNT_6ParamsE:
	.zero		1976


//--------------------- .nv.constant0._ZN7cutlass13device_kernelIN5flash19enable_sm80_to_sm89INS1_16FlashAttnFwdSm80INS1_25CollectiveMainloopFwdSm80ILi4ELi1ELb0EN4cute5tupleIJNS5_1CILi128EEENS7_ILi80EEENS7_ILi64EEEEEELi64ENS_10bfloat16_tEfNS_4arch4Sm80ELb0ELb0ELb1ELb1ELb1ELb1ELb1ELb1EEENS1_21CollectiveEpilogueFwdINS6_IJS8_SA_S9_EEENS6_IJNS7_ILi1EEESI_SI_EEESC_SE_Li128ELb1ELb1ELb1ELb0EEENS1_36VarlenDynamicPersistentTileSchedulerILi128ELi80ELi128ELi128ELb1ELb1ELb0ELb0ELb1ELb1EEEEEEEEEvNT_6ParamsE --------------------------
	.section	.nv.constant0._ZN7cutlass13device_kernelIN5flash19enable_sm80_to_sm89INS1_16FlashAttnFwdSm80INS1_25CollectiveMainloopFwdSm80ILi4ELi1ELb0EN4cute5tupleIJNS5_1CILi128EEENS7_ILi80EEENS7_ILi64EEEEEELi64ENS_10bfloat16_tEfNS_4arch4Sm80ELb0ELb0ELb1ELb1ELb1ELb1ELb1ELb1EEENS1_21CollectiveEpilogueFwdINS6_IJS8_SA_S9_EEENS6_IJNS7_ILi1EEESI_SI_EEESC_SE_Li128ELb1ELb1ELb1ELb0EEENS1_36VarlenDynamicPersistentTileSchedulerILi128ELi80ELi128ELi128ELb1ELb1ELb0ELb0ELb1ELb1EEEEEEEEEvNT_6ParamsE,"a",@progbits
	.sectionflags	@""
	.align	4
.nv.constant0._ZN7cutlass13device_kernelIN5flash19enable_sm80_to_sm89INS1_16FlashAttnFwdSm80INS1_25CollectiveMainloopFwdSm80ILi4ELi1ELb0EN4cute5tupleIJNS5_1CILi128EEENS7_ILi80EEENS7_ILi64EEEEEELi64ENS_10bfloat16_tEfNS_4arch4Sm80ELb0ELb0ELb1ELb1ELb1ELb1ELb1ELb1EEENS1_21CollectiveEpilogueFwdINS6_IJS8_SA_S9_EEENS6_IJNS7_ILi1EEESI_SI_EEESC_SE_Li128ELb1ELb1ELb1ELb0EEENS1_36VarlenDynamicPersistentTileSchedulerILi128ELi80ELi128ELi128ELb1ELb1ELb0ELb0ELb1ELb1EEEEEEEEEvNT_6ParamsE:
	.zero		1976


//--------------------- .nv.constant0._ZN7cutlass13device_kernelIN5flash19enable_sm80_to_sm89INS1_16FlashAttnFwdSm80INS1_25CollectiveMainloopFwdSm80ILi4ELi1ELb0EN4cute5tupleIJNS5_1CILi128EEENS7_ILi96EEENS7_ILi64EEEEEELi64ENS_10bfloat16_tEfNS_4arch4Sm80ELb0ELb1ELb1ELb0ELb1ELb0ELb1ELb1EEENS1_21CollectiveEpilogueFwdINS6_IJS8_SA_S9_EEENS6_IJNS7_ILi1EEESI_SI_EEESC_SE_Li128ELb0ELb1ELb1ELb0EEENS1_19SingleTileSchedulerILb0ELb1ELb1ELi128EEEEEEEEEvNT_6ParamsE --------------------------
	.section	.nv.constant0._ZN7cutlass13device_kernelIN5flash19enable_sm80_to_sm89INS1_16FlashAttnFwdSm80INS1_25CollectiveMainloopFwdSm80ILi4ELi1ELb0EN4cute5tupleIJNS5_1CILi128EEENS7_ILi96EEENS7_ILi64EEEEEELi64ENS_10bfloat16_tEfNS_4arch4Sm80ELb0ELb1ELb1ELb0ELb1ELb0ELb1ELb1EEENS1_21CollectiveEpilogueFwdINS6_IJS8_SA_S9_EEENS6_IJNS7_ILi1EEESI_SI_EEESC_SE_Li128ELb0ELb1ELb1ELb0EEENS1_19SingleTileSchedulerILb0ELb1ELb1ELi128EEEEEEEEEvNT_6ParamsE,"a",@progbits
	.sectionflags	@""
	.align	4
.nv.constant0._ZN7cutlass13device_kernelIN5flash19enable_sm80_to_sm89INS1_16FlashAttnFwdSm80INS1_25CollectiveMainloopFwdSm80ILi4ELi1ELb0EN4cute5tupleIJNS5_1CILi128EEENS7_ILi96EEENS7_ILi64EEEEEELi64ENS_10bfloat16_tEfNS_4arch4Sm80ELb0ELb1ELb1ELb0ELb1ELb0ELb1ELb1EEENS1_21CollectiveEpilogueFwdINS6_IJS8_SA_S9_EEENS6_IJNS7_ILi1EEESI_SI_EEESC_SE_Li128ELb0ELb1ELb1ELb0EEENS1_19SingleTileSchedulerILb0ELb1ELb1ELi128EEEEEEEEEvNT_6ParamsE:
	.zero		1944


//--------------------- .nv.constant0._ZN7cutlass13device_kernelIN5flash19enable_sm80_to_sm89INS1_16FlashAttnFwdSm80INS1_25CollectiveMainloopFwdSm80ILi4ELi1ELb0EN4cute5tupleIJNS5_1CILi128EEENS7_ILi80EEENS7_ILi64EEEEEELi64ENS_10bfloat16_tEfNS_4arch4Sm80ELb0ELb1ELb1ELb1ELb1ELb0ELb1ELb1EEENS1_21CollectiveEpilogueFwdINS6_IJS8_SA_S9_EEENS6_IJNS7_ILi1EEESI_SI_EEESC_SE_Li128ELb1ELb1ELb1ELb0EEENS1_36VarlenDynamicPersistentTileSchedulerILi128ELi80ELi128ELi128ELb1ELb1ELb0ELb1ELb0ELb1EEEEEEEEEvNT_6ParamsE --------------------------
	.section	.nv.constant0._ZN7cutlass13device_kernelIN5flash19enable_sm80_to_sm89INS1_16FlashAttnFwdSm80INS1_25CollectiveMainloopFwdSm80ILi4ELi1ELb0EN4cute5tupleIJNS5_1CILi128EEENS7_ILi80EEENS7_ILi64EEEEEELi64ENS_10bfloat16_tEfNS_4arch4Sm80ELb0ELb1ELb1ELb1ELb1ELb0ELb1ELb1EEENS1_21CollectiveEpilogueFwdINS6_IJS8_SA_S9_EEENS6_IJNS7_ILi1EEESI_SI_EEESC_SE_Li128ELb1ELb1ELb1ELb0EEENS1_36VarlenDynamicPersistentTileSchedulerILi128ELi80ELi128ELi128ELb1ELb1ELb0ELb1ELb0ELb1EEEEEEEEEvNT_6ParamsE,"a",@progbits
	.sectionflags	@""
	.align	4
.nv.constant0._ZN7cutlass13device_kernelIN5flash19enable_sm80_to_sm89INS1_16FlashAttnFwdSm80INS1_25CollectiveMainloopFwdSm80ILi4ELi1ELb0EN4cute5tupleIJNS5_1CILi128EEENS7_ILi80EEENS7_ILi64EEEEEELi64ENS_10bfloat16_tEfNS_4arch4Sm80ELb0ELb1ELb1ELb1ELb1ELb0ELb1ELb1EEENS1_21CollectiveEpilogueFwdINS6_IJS8_SA_S9_EEENS6_IJNS7_ILi1EEESI_SI_EEESC_SE_Li128ELb1ELb1ELb1ELb0EEENS1_36VarlenDynamicPersistentTileSchedulerILi128ELi80ELi128ELi128ELb1ELb1ELb0ELb1ELb0ELb1EEEEEEEEEvNT_6ParamsE:
	.zero		1976


//--------------------- .nv.constant0._ZN7cutlass13device_kernelIN5flash19enable_sm80_to_sm89INS1_16FlashAttnFwdSm80INS1_25CollectiveMainloopFwdSm80ILi4ELi1ELb0EN4cute5tupleIJNS5_1CILi128EEENS7_ILi80EEENS7_ILi64EEEEEELi64ENS_10bfloat16_tEfNS_4arch4Sm80ELb0ELb1ELb1ELb1ELb1ELb1ELb1ELb1EEENS1_21CollectiveEpilogueFwdINS6_IJS8_SA_S9_EEENS6_IJNS7_ILi1EEESI_SI_EEESC_SE_Li128ELb1ELb1ELb1ELb0EEENS1_36VarlenDynamicPersistentTileSchedulerILi128ELi80ELi128ELi128ELb1ELb1ELb0ELb1ELb0ELb1EEEEEEEEEvNT_6ParamsE --------------------------
	.section	.nv.constant0._ZN7cutlass13device_kernelIN5flash19enable_sm80_to_sm89INS1_16FlashAttnFwdSm80INS1_25CollectiveMainloopFwdSm80ILi4ELi1ELb0EN4cute5tupleIJNS5_1CILi128EEENS7_ILi80EEENS7_ILi64EEEEEELi64ENS_10bfloat16_tEfNS_4arch4Sm80ELb0ELb1ELb1ELb1ELb1ELb1ELb1ELb1EEENS1_21CollectiveEpilogueFwdINS6_IJS8_SA_S9_EEENS6_IJNS7_ILi1EEESI_SI_EEESC_SE_Li128ELb1ELb1ELb1ELb0EEENS1_36VarlenDynamicPersistentTileSchedulerILi128ELi80ELi128ELi128ELb1ELb1ELb0ELb1ELb0ELb1EEEEEEEEEvNT_6ParamsE,"a",@progbits
	.sectionflags	@""
	.align	4
.nv.constant0._ZN7cutlass13device_kernelIN5flash19enable_sm80_to_sm89INS1_16FlashAttnFwdSm80INS1_25CollectiveMainloopFwdSm80ILi4ELi1ELb0EN4cute5tupleIJNS5_1CILi128EEENS7_ILi80EEENS7_ILi64EEEEEELi64ENS_10bfloat16_tEfNS_4arch4Sm80ELb0ELb1ELb1ELb1ELb1ELb1ELb1ELb1EEENS1_21CollectiveEpilogueFwdINS6_IJS8_SA_S9_EEENS6_IJNS7_ILi1EEESI_SI_EEESC_SE_Li128ELb1ELb1ELb1ELb0EEENS1_36VarlenDynamicPersistentTileSchedulerILi128ELi80ELi128ELi128ELb1ELb1ELb0ELb1ELb0ELb1EEEEEEEEEvNT_6ParamsE:
	.zero		1976


//--------------------- .nv.constant0._ZN7cutlass13device_kernelIN5flash19enable_sm80_to_sm89INS1_16FlashAttnFwdSm80INS1_25CollectiveMainloopFwdSm80ILi4ELi1ELb0EN4cute5tupleIJNS5_1CILi128EEENS7_ILi112EEENS7_ILi64EEEEEELi64ENS_10bfloat16_tEfNS_4arch4Sm80ELb1ELb0ELb1ELb0ELb1ELb0ELb1ELb1EEENS1_21CollectiveEpilogueFwdINS6_IJS8_SA_S9_EEENS6_IJNS7_ILi1EEESI_SI_EEESC_SE_Li128ELb0ELb1ELb1ELb0EEENS1_30DynamicPersistentTileSchedulerILi128ELi128ELb1ELb1ELb0EEEEEEEEEvNT_6ParamsE --------------------------
	.section	.nv.constant0._ZN7cutlass13device_kernelIN5flash19enable_sm80_to_sm89INS1_16FlashAttnFwdSm80INS1_25CollectiveMainloopFwdSm80ILi4ELi1ELb0EN4cute5tupleIJNS5_1CILi128EEENS7_ILi112EEENS7_ILi64EEEEEELi64ENS_10bfloat16_tEfNS_4arch4Sm80ELb1ELb0ELb1ELb0ELb1ELb0ELb1ELb1EEENS1_21CollectiveEpilogueFwdINS6_IJS8_SA_S9_EEENS6_IJNS7_ILi1EEESI_SI_EEESC_SE_Li128ELb0ELb1ELb1ELb0EEENS1_30DynamicPersistentTileSchedulerILi128ELi128ELb1ELb1ELb0EEEEEEEEEvNT_6ParamsE,"a",@progbits
	.sectionflags	@""
	.align	4
.nv.constant0._ZN7cutlass13device_kernelIN5flash19enable_sm80_to_sm89INS1_16FlashAttnFwdSm80INS1_25CollectiveMainloopFwdSm80ILi4ELi1ELb0EN4cute5tupleIJNS5_1CILi128EEENS7_ILi112EEENS7_ILi64EEEEEELi64ENS_10bfloat16_tEfNS_4arch4Sm80ELb1ELb0ELb1ELb0ELb1ELb0ELb1ELb1EEENS1_21CollectiveEpilogueFwdINS6_IJS8_SA_S9_EEENS6_IJNS7_ILi1EEESI_SI_EEESC_SE_Li128ELb0ELb1ELb1ELb0EEENS1_30DynamicPersistentTileSchedulerILi128ELi128ELb1ELb1ELb0EEEEEEEEEvNT_6ParamsE:
	.zero		1960


//--------------------- .nv.constant0._ZN7cutlass13device_kernelIN5flash19enable_sm80_to_sm89INS1_16FlashAttnFwdSm80INS1_25CollectiveMainloopFwdSm80ILi4ELi1ELb0EN4cute5tupleIJNS5_1CILi128EEENS7_ILi80EEENS7_ILi64EEEEEELi64ENS_10bfloat16_tEfNS_4arch4Sm80ELb1ELb0ELb1ELb1ELb1ELb0ELb1ELb1EEENS1_21CollectiveEpilogueFwdINS6_IJS8_SA_S9_EEENS6_IJNS7_ILi1EEESI_SI_EEESC_SE_Li128ELb1ELb1ELb1ELb0EEENS1_36VarlenDynamicPersistentTileSchedulerILi128ELi80ELi128ELi128ELb1ELb1ELb0ELb1ELb1ELb1EEEEEEEEEvNT_6ParamsE --------------------------
	.section	.nv.constant0._ZN7cutlass13device_kernelIN5flash19enable_sm80_to_sm89INS1_16FlashAttnFwdSm80INS1_25CollectiveMainloopFwdSm80ILi4ELi1ELb0EN4cute5tupleIJNS5_1CILi128EEENS7_ILi80EEENS7_ILi64EEEEEELi64ENS_10bfloat16_tEfNS_4arch4Sm80ELb1ELb0ELb1ELb1ELb1ELb0ELb1ELb1EEENS1_21CollectiveEpilogueFwdINS6_IJS8_SA_S9_EEENS6_IJNS7_ILi1EEESI_SI_EEESC_SE_Li128ELb1ELb1ELb1ELb0EEENS1_36VarlenDynamicPersistentTileSchedulerILi128ELi80ELi128ELi128ELb1ELb1ELb0ELb1ELb1ELb1EEEEEEEEEvNT_6ParamsE,"a",@progbits
	.sectionflags	@""
	.align	4
.nv.constant0._ZN7cutlass13device_kernelIN5flash19enable_sm80_to_sm89INS1_16FlashAttnFwdSm80INS1_25CollectiveMainloopFwdSm80ILi4ELi1ELb0EN4cute5tupleIJNS5_1CILi128EEENS7_ILi80EEENS7_ILi64EEEEEELi64ENS_10bfloat16_tEfNS_4arch4Sm80ELb1ELb0ELb1ELb1ELb1ELb0ELb1ELb1EEENS1_21CollectiveEpilogueFwdINS6_IJS8_SA_S9_EEENS6_IJNS7_ILi1EEESI_SI_EEESC_SE_Li128ELb1ELb1ELb1ELb0EEENS1_36VarlenDynamicPersistentTileSchedulerILi128ELi80ELi128ELi128ELb1ELb1ELb0ELb1ELb1ELb1EEEEEEEEEvNT_6ParamsE:
	.zero		1976


//--------------------- .nv.constant0._ZN7cutlass13device_kernelIN5flash19enable_sm80_to_sm89INS1_16FlashAttnFwdSm80INS1_25CollectiveMainloopFwdSm80ILi4ELi1ELb0EN4cute5tupleIJNS5_1CILi128EEENS7_ILi80EEENS7_ILi64EEEEEELi64ENS_10bfloat16_tEfNS_4arch4Sm80ELb1ELb0ELb1ELb1ELb1ELb1ELb1ELb1EEENS1_21CollectiveEpilogueFwdINS6_IJS8_SA_S9_EEENS6_IJNS7_ILi1EEESI_SI_EEESC_SE_Li128ELb1ELb1ELb1ELb0EEENS1_36VarlenDynamicPersistentTileSchedulerILi128ELi80ELi128ELi128ELb1ELb1ELb0ELb1ELb1ELb1EEEEEEEEEvNT_6ParamsE --------------------------
	.section	.nv.constant0._ZN7cutlass13device_kernelIN5flash19enable_sm80_to_sm89INS1_16FlashAttnFwdSm80INS1_25CollectiveMainloopFwdSm80ILi4ELi1ELb0EN4cute5tupleIJNS5_1CILi128EEENS7_ILi80EEENS7_ILi64EEEEEELi64ENS_10bfloat16_tEfNS_4arch4Sm80ELb1ELb0ELb1ELb1ELb1ELb1ELb1ELb1EEENS1_21CollectiveEpilogueFwdINS6_IJS8_SA_S9_EEENS6_IJNS7_ILi1EEESI_SI_EEESC_SE_Li128ELb1ELb1ELb1ELb0EEENS1_36VarlenDynamicPersistentTileSchedulerILi128ELi80ELi128ELi128ELb1ELb1ELb0ELb1ELb1ELb1EEEEEEEEEvNT_6ParamsE,"a",@progbits
	.sectionflags	@""
	.align	4
.nv.constant0._ZN7cutlass13device_kernelIN5flash19enable_sm80_to_sm89INS1_16FlashAttnFwdSm80INS1_25CollectiveMainloopFwdSm80ILi4ELi1ELb0EN4cute5tupleIJNS5_1CILi128EEENS7_ILi80EEENS7_ILi64EEEEEELi64ENS_10bfloat16_tEfNS_4arch4Sm80ELb1ELb0ELb1ELb1ELb1ELb1ELb1ELb1EEENS1_21CollectiveEpilogueFwdINS6_IJS8_SA_S9_EEENS6_IJNS7_ILi1EEESI_SI_EEESC_SE_Li128ELb1ELb1ELb1ELb0EEENS1_36VarlenDynamicPersistentTileSchedulerILi128ELi80ELi128ELi128ELb1ELb1ELb0ELb1ELb1ELb1EEEEEEEEEvNT_6ParamsE:
	.zero		1976


//--------------------- SYMBOLS --------------------------

	.type		.nv.reservedSmem.offset0,@object
	.size		.nv.reservedSmem.offset0,0x4
